	.target	sm_90a

	.elftype	@"ET_EXEC"


//--------------------- .note.nv.tkinfo           --------------------------
	.section	.note.nv.tkinfo,"",@"SHT_NOTE"
	.sectionflags	@"SHF_NOTE_NV_TKINFO"
	.tkinfo
        /*0018*/ 	.word	0x00000002
        /*0030*/ 	.string	""
        /*0030*/ 	.string	"ptxas"
        /*0030*/ 	.string	"Cuda compilation tools, release 13.0, V13.0.88"
        /*0030*/ 	.string	"Build cuda_13.0.r13.0/compiler.36424714_0"
        /*0030*/ 	.string	"-arch sm_90a -m 64 "



//--------------------- .note.nv.cuinfo           --------------------------
	.section	.note.nv.cuinfo,"",@"SHT_NOTE"
	.sectionflags	@"SHF_NOTE_NV_CUINFO"
        /*0018*/ 	.short	0x0002
        /*001a*/ 	.short	0x005a
        /*001c*/ 	.short	0x0082
	.zero		2


//--------------------- .nv.info                  --------------------------
	.section	.nv.info,"",@"SHT_CUDA_INFO"
	.align	4


	//----- nvinfo : EIATTR_REGCOUNT
	.align		4
        /*0000*/ 	.byte	0x04, 0x2f
        /*0002*/ 	.short	(.L_15 - .L_14)
	.align		4
.L_14:
        /*0004*/ 	.word	index@(_ZN7cutlass13device_kernelINS_4gemm6kernel13GemmUniversalIN4cute5tupleIJiiiiEEENS1_10collective13CollectiveMmaINS1_34MainloopSm90TmaGmmaWarpSpecializedILi4ENS5_IJNS4_1CILi4EEENSA_ILi1EEESC_EEENS1_35KernelTmaWarpSpecializedCooperativeEEENS5_IJNSA_ILi128EEENSA_ILi256EEESG_EEEaNS5_IJlSC_lEEEaSJ_NS4_8TiledMMAINS4_8MMA_AtomIJNS4_4SM904GMMA27MMA_64x256x32_S32S8S8_SS_TNEEEENS4_6LayoutINS5_IJNSA_ILi2EEESC_SC_EEENS5_IJSC_NSA_ILi0EEEST_EEEEENS5_IJNS4_10UnderscoreESW_SW_EEEEENS4_13SM90_TMA_LOADENS4_14ComposedLayoutINS4_7SwizzleILi3ELi4ELi3EEENS4_18smem_ptr_flag_bitsILi8EEENSQ_INS5_IJNSA_ILi8EEESG_EEENS5_IJSG_SC_EEEEEEEvNS4_8identityENS4_23SM90_TMA_LOAD_MULTICASTES19_vS1A_EENS_8epilogue10collective6detail29Sm90TmaWarpSpecializedAdapterINS1E_15DefaultEpilogueIaSJ_SJ_NS1D_6thread17LinearCombinationIaLi1EiiLNS1I_9ScaleType4KindE0ELNS_15FloatRoundStyleE2EaEENS1_15EpilogueDefaultEEEEEvvEEEEvNT_6ParamsE)
        /*0008*/ 	.word	0x000000a8


	//----- nvinfo : EIATTR_FRAME_SIZE
	.align		4
.L_15:
        /*000c*/ 	.byte	0x04, 0x11
        /*000e*/ 	.short	(.L_17 - .L_16)
	.align		4
.L_16:
        /*0010*/ 	.word	index@(_ZN7cutlass13device_kernelINS_4gemm6kernel13GemmUniversalIN4cute5tupleIJiiiiEEENS1_10collective13CollectiveMmaINS1_34MainloopSm90TmaGmmaWarpSpecializedILi4ENS5_IJNS4_1CILi4EEENSA_ILi1EEESC_EEENS1_35KernelTmaWarpSpecializedCooperativeEEENS5_IJNSA_ILi128EEENSA_ILi256EEESG_EEEaNS5_IJlSC_lEEEaSJ_NS4_8TiledMMAINS4_8MMA_AtomIJNS4_4SM904GMMA27MMA_64x256x32_S32S8S8_SS_TNEEEENS4_6LayoutINS5_IJNSA_ILi2EEESC_SC_EEENS5_IJSC_NSA_ILi0EEEST_EEEEENS5_IJNS4_10UnderscoreESW_SW_EEEEENS4_13SM90_TMA_LOADENS4_14ComposedLayoutINS4_7SwizzleILi3ELi4ELi3EEENS4_18smem_ptr_flag_bitsILi8EEENSQ_INS5_IJNSA_ILi8EEESG_EEENS5_IJSG_SC_EEEEEEEvNS4_8identityENS4_23SM90_TMA_LOAD_MULTICASTES19_vS1A_EENS_8epilogue10collective6detail29Sm90TmaWarpSpecializedAdapterINS1E_15DefaultEpilogueIaSJ_SJ_NS1D_6thread17LinearCombinationIaLi1EiiLNS1I_9ScaleType4KindE0ELNS_15FloatRoundStyleE2EaEENS1_15EpilogueDefaultEEEEEvvEEEEvNT_6ParamsE)
        /*0014*/ 	.word	0x00000000


	//----- nvinfo : EIATTR_MIN_STACK_SIZE
	.align		4
.L_17:
        /*0018*/ 	.byte	0x04, 0x12
        /*001a*/ 	.short	(.L_19 - .L_18)
	.align		4
.L_18:
        /*001c*/ 	.word	index@(_ZN7cutlass13device_kernelINS_4gemm6kernel13GemmUniversalIN4cute5tupleIJiiiiEEENS1_10collective13CollectiveMmaINS1_34MainloopSm90TmaGmmaWarpSpecializedILi4ENS5_IJNS4_1CILi4EEENSA_ILi1EEESC_EEENS1_35KernelTmaWarpSpecializedCooperativeEEENS5_IJNSA_ILi128EEENSA_ILi256EEESG_EEEaNS5_IJlSC_lEEEaSJ_NS4_8TiledMMAINS4_8MMA_AtomIJNS4_4SM904GMMA27MMA_64x256x32_S32S8S8_SS_TNEEEENS4_6LayoutINS5_IJNSA_ILi2EEESC_SC_EEENS5_IJSC_NSA_ILi0EEEST_EEEEENS5_IJNS4_10UnderscoreESW_SW_EEEEENS4_13SM90_TMA_LOADENS4_14ComposedLayoutINS4_7SwizzleILi3ELi4ELi3EEENS4_18smem_ptr_flag_bitsILi8EEENSQ_INS5_IJNSA_ILi8EEESG_EEENS5_IJSG_SC_EEEEEEEvNS4_8identityENS4_23SM90_TMA_LOAD_MULTICASTES19_vS1A_EENS_8epilogue10collective6detail29Sm90TmaWarpSpecializedAdapterINS1E_15DefaultEpilogueIaSJ_SJ_NS1D_6thread17LinearCombinationIaLi1EiiLNS1I_9ScaleType4KindE0ELNS_15FloatRoundStyleE2EaEENS1_15EpilogueDefaultEEEEEvvEEEEvNT_6ParamsE)
        /*0020*/ 	.word	0x00000000
.L_19:


//--------------------- .nv.compat                --------------------------
	.section	.nv.compat,"",@"SHT_CUDA_COMPAT_INFO"
	.align	4
        /*0000*/ 	.byte	0x02, 0x09, 0x01, 0x00, 0x02, 0x02, 0x04, 0x00, 0x02, 0x05, 0x05, 0x00, 0x03, 0x07, 0x01, 0x01
        /*0010*/ 	.byte	0x02, 0x03, 0x01, 0x00, 0x02, 0x06, 0x01, 0x00, 0x04, 0x0b, 0x08, 0x00, 0x00, 0x00, 0x00, 0x00
        /*0020*/ 	.byte	0x00, 0x00, 0x00, 0x00


//--------------------- .nv.info._ZN7cutlass13device_kernelINS_4gemm6kernel13GemmUniversalIN4cute5tupleIJiiiiEEENS1_10collective13CollectiveMmaINS1_34MainloopSm90TmaGmmaWarpSpecializedILi4ENS5_IJNS4_1CILi4EEENSA_ILi1EEESC_EEENS1_35KernelTmaWarpSpecializedCooperativeEEENS5_IJNSA_ILi128EEENSA_ILi256EEESG_EEEaNS5_IJlSC_lEEEaSJ_NS4_8TiledMMAINS4_8MMA_AtomIJNS4_4SM904GMMA27MMA_64x256x32_S32S8S8_SS_TNEEEENS4_6LayoutINS5_IJNSA_ILi2EEESC_SC_EEENS5_IJSC_NSA_ILi0EEEST_EEEEENS5_IJNS4_10UnderscoreESW_SW_EEEEENS4_13SM90_TMA_LOADENS4_14ComposedLayoutINS4_7SwizzleILi3ELi4ELi3EEENS4_18smem_ptr_flag_bitsILi8EEENSQ_INS5_IJNSA_ILi8EEESG_EEENS5_IJSG_SC_EEEEEEEvNS4_8identityENS4_23SM90_TMA_LOAD_MULTICASTES19_vS1A_EENS_8epilogue10collective6detail29Sm90TmaWarpSpecializedAdapterINS1E_15DefaultEpilogueIaSJ_SJ_NS1D_6thread17LinearCombinationIaLi1EiiLNS1I_9ScaleType4KindE0ELNS_15FloatRoundStyleE2EaEENS1_15EpilogueDefaultEEEEEvvEEEEvNT_6ParamsE --------------------------
	.section	.nv.info._ZN7cutlass13device_kernelINS_4gemm6kernel13GemmUniversalIN4cute5tupleIJiiiiEEENS1_10collective13CollectiveMmaINS1_34MainloopSm90TmaGmmaWarpSpecializedILi4ENS5_IJNS4_1CILi4EEENSA_ILi1EEESC_EEENS1_35KernelTmaWarpSpecializedCooperativeEEENS5_IJNSA_ILi128EEENSA_ILi256EEESG_EEEaNS5_IJlSC_lEEEaSJ_NS4_8TiledMMAINS4_8MMA_AtomIJNS4_4SM904GMMA27MMA_64x256x32_S32S8S8_SS_TNEEEENS4_6LayoutINS5_IJNSA_ILi2EEESC_SC_EEENS5_IJSC_NSA_ILi0EEEST_EEEEENS5_IJNS4_10UnderscoreESW_SW_EEEEENS4_13SM90_TMA_LOADENS4_14ComposedLayoutINS4_7SwizzleILi3ELi4ELi3EEENS4_18smem_ptr_flag_bitsILi8EEENSQ_INS5_IJNSA_ILi8EEESG_EEENS5_IJSG_SC_EEEEEEEvNS4_8identityENS4_23SM90_TMA_LOAD_MULTICASTES19_vS1A_EENS_8epilogue10collective6detail29Sm90TmaWarpSpecializedAdapterINS1E_15DefaultEpilogueIaSJ_SJ_NS1D_6thread17LinearCombinationIaLi1EiiLNS1I_9ScaleType4KindE0ELNS_15FloatRoundStyleE2EaEENS1_15EpilogueDefaultEEEEEvvEEEEvNT_6ParamsE,"",@"SHT_CUDA_INFO"
	.sectionflags	@""
	.align	4


	//----- nvinfo : EIATTR_CUDA_API_VERSION
	.align		4
        /*0000*/ 	.byte	0x04, 0x37
        /*0002*/ 	.short	(.L_21 - .L_20)
.L_20:
        /*0004*/ 	.word	0x00000082


	//----- nvinfo : EIATTR_KPARAM_INFO
	.align		4
.L_21:
        /*0008*/ 	.byte	0x04, 0x17
        /*000a*/ 	.short	(.L_23 - .L_22)
.L_22:
        /*000c*/ 	.word	0x00000000
        /*0010*/ 	.short	0x0000
        /*0012*/ 	.short	0x0070
        /*0014*/ 	.byte	0x00, 0xf0, 0x01, 0x10


	//----- nvinfo : EIATTR_SPARSE_MMA_MASK
	.align		4
.L_23:
        /*0018*/ 	.byte	0x03, 0x50
        /*001a*/ 	.short	0x0000


	//----- nvinfo : EIATTR_MAXREG_COUNT
	.align		4
        /*001c*/ 	.byte	0x03, 0x1b
        /*001e*/ 	.short	0x00a8


	//----- nvinfo : EIATTR_NUM_BARRIERS
	.align		4
        /*0020*/ 	.byte	0x02, 0x4c
        /*0022*/ 	.byte	0x01
	.zero		1


	//----- nvinfo : EIATTR_EXTERNS
	.align		4
        /*0024*/ 	.byte	0x04, 0x0f
        /*0026*/ 	.short	(.L_25 - .L_24)


	//   ....[0]....
	.align		4
.L_24:
        /*0028*/ 	.word	index@(__assertfail)


	//----- nvinfo : EIATTR_MERCURY_ISA_VERSION
	.align		4
.L_25:
        /*002c*/ 	.byte	0x03, 0x5f
        /*002e*/ 	.short	0x0101


	//----- nvinfo : EIATTR_INT_WARP_WIDE_INSTR_OFFSETS
	.align		4
        /*0030*/ 	.byte	0x04, 0x31
        /*0032*/ 	.short	(.L_27 - .L_26)


	//   ....[0]....
.L_26:
        /*0034*/ 	.word	0x00000480


	//   ....[1]....
        /*0038*/ 	.word	0x000004b0


	//   ....[2]....
        /*003c*/ 	.word	0x00000660


	//   ....[3]....
        /*0040*/ 	.word	0x00001cf0


	//----- nvinfo : EIATTR_COOP_GROUP_MASK_REGIDS
	.align		4
.L_27:
        /*0044*/ 	.byte	0x04, 0x29
        /*0046*/ 	.short	(.L_29 - .L_28)


	//   ....[0]....
.L_28:
        /*0048*/ 	.word	0xffffffff


	//   ....[1]....
        /*004c*/ 	.word	0xffffffff


	//   ....[2]....
        /*0050*/ 	.word	0xffffffff


	//   ....[3]....
        /*0054*/ 	.word	0xffffffff


	//   ....[4]....
        /*0058*/ 	.word	0xffffffff


	//   ....[5]....
        /*005c*/ 	.word	0xffffffff


	//----- nvinfo : EIATTR_COOP_GROUP_INSTR_OFFSETS
	.align		4
.L_29:
        /*0060*/ 	.byte	0x04, 0x28
        /*0062*/ 	.short	(.L_31 - .L_30)


	//   ....[0]....
.L_30:
        /*0064*/ 	.word	0x00000060


	//   ....[1]....
        /*0068*/ 	.word	0x00000070


	//   ....[2]....
        /*006c*/ 	.word	0x00000130


	//   ....[3]....
        /*0070*/ 	.word	0x000002d0


	//   ....[4]....
        /*0074*/ 	.word	0x00000810


	//   ....[5]....
        /*0078*/ 	.word	0x00001250


	//----- nvinfo : EIATTR_REG_RECONFIG
	.align		4
.L_31:
        /*007c*/ 	.byte	0x01, 0x54
	.zero		2


	//----- nvinfo : EIATTR_SYSCALL_OFFSETS
	.align		4
        /*0080*/ 	.byte	0x04, 0x46
        /*0082*/ 	.short	(.L_33 - .L_32)


	//   ....[0]....
.L_32:
        /*0084*/ 	.word	0x00001410


	//----- nvinfo : EIATTR_MBARRIER_INSTR_OFFSETS
	.align		4
.L_33:
        /*0088*/ 	.byte	0x04, 0x39
        /*008a*/ 	.short	(.L_35 - .L_34)


	//   ....[0]....
.L_34:
        /*008c*/ 	.word	0x00000230
        /*0090*/ 	.word	0x000000ff
        /*0094*/ 	.word	0x00000000
        /*0098*/ 	.short	0x0100
        /*009a*/ 	.byte	0x08
	.zero		1


	//   ....[1]....
        /*009c*/ 	.word	0x00000240
        /*00a0*/ 	.word	0x000000ff
        /*00a4*/ 	.word	0x00000020
        /*00a8*/ 	.short	0x0100
        /*00aa*/ 	.byte	0x08
	.zero		1


	//   ....[2]....
        /*00ac*/ 	.word	0x00000250
        /*00b0*/ 	.word	0x000000ff
        /*00b4*/ 	.word	0x00000008
        /*00b8*/ 	.short	0x0100
        /*00ba*/ 	.byte	0x08
	.zero		1


	//   ....[3]....
        /*00bc*/ 	.word	0x00000260
        /*00c0*/ 	.word	0x000000ff
        /*00c4*/ 	.word	0x00000028
        /*00c8*/ 	.short	0x0100
        /*00ca*/ 	.byte	0x08
	.zero		1


	//   ....[4]....
        /*00cc*/ 	.word	0x00000270
        /*00d0*/ 	.word	0x000000ff
        /*00d4*/ 	.word	0x00000010
        /*00d8*/ 	.short	0x0100
        /*00da*/ 	.byte	0x08
	.zero		1


	//   ....[5]....
        /*00dc*/ 	.word	0x00000280
        /*00e0*/ 	.word	0x000000ff
        /*00e4*/ 	.word	0x00000030
        /*00e8*/ 	.short	0x0100
        /*00ea*/ 	.byte	0x08
	.zero		1


	//   ....[6]....
        /*00ec*/ 	.word	0x00000290
        /*00f0*/ 	.word	0x000000ff
        /*00f4*/ 	.word	0x00000018
        /*00f8*/ 	.short	0x0100
        /*00fa*/ 	.byte	0x08
	.zero		1


	//   ....[7]....
        /*00fc*/ 	.word	0x000002a0
        /*0100*/ 	.word	0x000000ff
        /*0104*/ 	.word	0x00000038
        /*0108*/ 	.short	0x0100
        /*010a*/ 	.byte	0x08
	.zero		1


	//   ....[8]....
        /*010c*/ 	.word	0x000006f0
        /*0110*/ 	.word	0x000000ff
        /*0114*/ 	.word	0x00000050
        /*0118*/ 	.short	0x0100
        /*011a*/ 	.byte	0x06
	.zero		1


	//   ....[9]....
        /*011c*/ 	.word	0x00000790
        /*0120*/ 	.word	0x000000ff
        /*0124*/ 	.word	0x00000058
        /*0128*/ 	.short	0x0100
        /*012a*/ 	.byte	0x06
	.zero		1


	//   ....[10]....
        /*012c*/ 	.word	0x000014e0
        /*0130*/ 	.word	0x00000003
        /*0134*/ 	.word	0x00000000
        /*0138*/ 	.short	0x010a
        /*013a*/ 	.byte	0x3f
	.zero		1


	//   ....[11]....
        /*013c*/ 	.word	0x00001520
        /*0140*/ 	.word	0x00000003
        /*0144*/ 	.word	0x00000000
        /*0148*/ 	.short	0x010a
        /*014a*/ 	.byte	0x3f
	.zero		1


	//   ....[12]....
        /*014c*/ 	.word	0x000018f0
        /*0150*/ 	.word	0x00000005
        /*0154*/ 	.word	0x00000000
        /*0158*/ 	.short	0x010a
        /*015a*/ 	.byte	0x3f
	.zero		1


	//   ....[13]....
        /*015c*/ 	.word	0x00001930
        /*0160*/ 	.word	0x00000005
        /*0164*/ 	.word	0x00000000
        /*0168*/ 	.short	0x010a
        /*016a*/ 	.byte	0x3f
	.zero		1


	//   ....[14]....
        /*016c*/ 	.word	0x00001b90
        /*0170*/ 	.word	0x00000005
        /*0174*/ 	.word	0x00000000
        /*0178*/ 	.short	0x0101
        /*017a*/ 	.byte	0x3f
	.zero		1


	//   ....[15]....
        /*017c*/ 	.word	0x00001d70
        /*0180*/ 	.word	0x00000003
        /*0184*/ 	.word	0x00000000
        /*0188*/ 	.short	0x0101
        /*018a*/ 	.byte	0x3f
	.zero		1


	//   ....[16]....
        /*018c*/ 	.word	0x00009290
        /*0190*/ 	.word	0x00000014
        /*0194*/ 	.word	0x00000020
        /*0198*/ 	.short	0x010a
        /*019a*/ 	.byte	0x3f
	.zero		1


	//   ....[17]....
        /*019c*/ 	.word	0x00009650
        /*01a0*/ 	.word	0x00000005
        /*01a4*/ 	.word	0x00000058
        /*01a8*/ 	.short	0x0101
        /*01aa*/ 	.byte	0x3f
	.zero		1


	//   ....[18]....
        /*01ac*/ 	.word	0x00009d70
        /*01b0*/ 	.word	0x00000007
        /*01b4*/ 	.word	0x00000000
        /*01b8*/ 	.short	0x010a
        /*01ba*/ 	.byte	0x3f
	.zero		1


	//   ....[19]....
        /*01bc*/ 	.word	0x00009df0
        /*01c0*/ 	.word	0x00000008
        /*01c4*/ 	.word	0x00000000
        /*01c8*/ 	.short	0x010a
        /*01ca*/ 	.byte	0x3f
	.zero		1


	//   ....[20]....
        /*01cc*/ 	.word	0x00009e80
        /*01d0*/ 	.word	0x0000000b
        /*01d4*/ 	.word	0x00000000
        /*01d8*/ 	.short	0x010a
        /*01da*/ 	.byte	0x3f
	.zero		1


	//   ....[21]....
        /*01dc*/ 	.word	0x00009f10
        /*01e0*/ 	.word	0x00000003
        /*01e4*/ 	.word	0x00000000
        /*01e8*/ 	.short	0x010a
        /*01ea*/ 	.byte	0x3f
	.zero		1


	//   ....[22]....
        /*01ec*/ 	.word	0x00009f70
        /*01f0*/ 	.word	0x00000003
        /*01f4*/ 	.word	0x00000000
        /*01f8*/ 	.short	0x010a
        /*01fa*/ 	.byte	0x3f
	.zero		1


	//   ....[23]....
        /*01fc*/ 	.word	0x00009fc0
        /*0200*/ 	.word	0x00000005
        /*0204*/ 	.word	0x00000000
        /*0208*/ 	.short	0x010a
        /*020a*/ 	.byte	0x3f
	.zero		1


	//   ....[24]....
        /*020c*/ 	.word	0x0000a090
        /*0210*/ 	.word	0x00000014
        /*0214*/ 	.word	0x00000020
        /*0218*/ 	.short	0x010a
        /*021a*/ 	.byte	0x3f
	.zero		1


	//   ....[25]....
        /*021c*/ 	.word	0x0000a160
        /*0220*/ 	.word	0x00000007
        /*0224*/ 	.word	0x00000000
        /*0228*/ 	.short	0x010a
        /*022a*/ 	.byte	0x3f
	.zero		1


	//   ....[26]....
        /*022c*/ 	.word	0x0000a1b0
        /*0230*/ 	.word	0x00000008
        /*0234*/ 	.word	0x00000000
        /*0238*/ 	.short	0x010a
        /*023a*/ 	.byte	0x3f
	.zero		1


	//   ....[27]....
        /*023c*/ 	.word	0x0000a200
        /*0240*/ 	.word	0x0000000b
        /*0244*/ 	.word	0x00000000
        /*0248*/ 	.short	0x010a
        /*024a*/ 	.byte	0x3f
	.zero		1


	//----- nvinfo : EIATTR_NUM_MBARRIERS
	.align		4
.L_35:
        /*024c*/ 	.byte	0x03, 0x38
        /*024e*/ 	.short	0x000a


	//----- nvinfo : EIATTR_EXIT_INSTR_OFFSETS
	.align		4
        /*0250*/ 	.byte	0x04, 0x1c
        /*0252*/ 	.short	(.L_37 - .L_36)


	//   ....[0]....
.L_36:
        /*0254*/ 	.word	0x00000970


	//   ....[1]....
        /*0258*/ 	.word	0x00001190


	//   ....[2]....
        /*025c*/ 	.word	0x00008990


	//   ....[3]....
        /*0260*/ 	.word	0x00008ef0


	//   ....[4]....
        /*0264*/ 	.word	0x00009f60


	//----- nvinfo : EIATTR_MAX_THREADS
	.align		4
.L_37:
        /*0268*/ 	.byte	0x04, 0x05
        /*026a*/ 	.short	(.L_39 - .L_38)
.L_38:
        /*026c*/ 	.word	0x00000180
        /*0270*/ 	.word	0x00000001
        /*0274*/ 	.word	0x00000001


	//----- nvinfo : EIATTR_CRS_STACK_SIZE
	.align		4
.L_39:
        /*0278*/ 	.byte	0x04, 0x1e
        /*027a*/ 	.short	(.L_41 - .L_40)
.L_40:
        /*027c*/ 	.word	0x00000000


	//----- nvinfo : EIATTR_CBANK_PARAM_SIZE
	.align		4
.L_41:
        /*0280*/ 	.byte	0x03, 0x19
        /*0282*/ 	.short	0x0470


	//----- nvinfo : EIATTR_PARAM_CBANK
	.align		4
        /*0284*/ 	.byte	0x04, 0x0a
        /*0286*/ 	.short	(.L_43 - .L_42)
	.align		4
.L_42:
        /*0288*/ 	.word	index@(.nv.constant0._ZN7cutlass13device_kernelINS_4gemm6kernel13GemmUniversalIN4cute5tupleIJiiiiEEENS1_10collective13CollectiveMmaINS1_34MainloopSm90TmaGmmaWarpSpecializedILi4ENS5_IJNS4_1CILi4EEENSA_ILi1EEESC_EEENS1_35KernelTmaWarpSpecializedCooperativeEEENS5_IJNSA_ILi128EEENSA_ILi256EEESG_EEEaNS5_IJlSC_lEEEaSJ_NS4_8TiledMMAINS4_8MMA_AtomIJNS4_4SM904GMMA27MMA_64x256x32_S32S8S8_SS_TNEEEENS4_6LayoutINS5_IJNSA_ILi2EEESC_SC_EEENS5_IJSC_NSA_ILi0EEEST_EEEEENS5_IJNS4_10UnderscoreESW_SW_EEEEENS4_13SM90_TMA_LOADENS4_14ComposedLayoutINS4_7SwizzleILi3ELi4ELi3EEENS4_18smem_ptr_flag_bitsILi8EEENSQ_INS5_IJNSA_ILi8EEESG_EEENS5_IJSG_SC_EEEEEEEvNS4_8identityENS4_23SM90_TMA_LOAD_MULTICASTES19_vS1A_EENS_8epilogue10collective6detail29Sm90TmaWarpSpecializedAdapterINS1E_15DefaultEpilogueIaSJ_SJ_NS1D_6thread17LinearCombinationIaLi1EiiLNS1I_9ScaleType4KindE0ELNS_15FloatRoundStyleE2EaEENS1_15EpilogueDefaultEEEEEvvEEEEvNT_6ParamsE)
        /*028c*/ 	.short	0x0210
        /*028e*/ 	.short	0x0470


	//----- nvinfo : EIATTR_SW_WAR
	.align		4
.L_43:
        /*0290*/ 	.byte	0x04, 0x36
        /*0292*/ 	.short	(.L_45 - .L_44)
.L_44:
        /*0294*/ 	.word	0x00000008
.L_45:


//--------------------- .nv.callgraph             --------------------------
	.section	.nv.callgraph,"",@"SHT_CUDA_CALLGRAPH"
	.align	4
	.sectionentsize	8
	.align		4
        /*0000*/ 	.word	0x00000000
	.align		4
        /*0004*/ 	.word	0xffffffff
	.align		4
        /*0008*/ 	.word	index@(_ZN7cutlass13device_kernelINS_4gemm6kernel13GemmUniversalIN4cute5tupleIJiiiiEEENS1_10collective13CollectiveMmaINS1_34MainloopSm90TmaGmmaWarpSpecializedILi4ENS5_IJNS4_1CILi4EEENSA_ILi1EEESC_EEENS1_35KernelTmaWarpSpecializedCooperativeEEENS5_IJNSA_ILi128EEENSA_ILi256EEESG_EEEaNS5_IJlSC_lEEEaSJ_NS4_8TiledMMAINS4_8MMA_AtomIJNS4_4SM904GMMA27MMA_64x256x32_S32S8S8_SS_TNEEEENS4_6LayoutINS5_IJNSA_ILi2EEESC_SC_EEENS5_IJSC_NSA_ILi0EEEST_EEEEENS5_IJNS4_10UnderscoreESW_SW_EEEEENS4_13SM90_TMA_LOADENS4_14ComposedLayoutINS4_7SwizzleILi3ELi4ELi3EEENS4_18smem_ptr_flag_bitsILi8EEENSQ_INS5_IJNSA_ILi8EEESG_EEENS5_IJSG_SC_EEEEEEEvNS4_8identityENS4_23SM90_TMA_LOAD_MULTICASTES19_vS1A_EENS_8epilogue10collective6detail29Sm90TmaWarpSpecializedAdapterINS1E_15DefaultEpilogueIaSJ_SJ_NS1D_6thread17LinearCombinationIaLi1EiiLNS1I_9ScaleType4KindE0ELNS_15FloatRoundStyleE2EaEENS1_15EpilogueDefaultEEEEEvvEEEEvNT_6ParamsE)
	.align		4
        /*000c*/ 	.word	index@(__assertfail)
	.align		4
        /*0010*/ 	.word	0x00000000
	.align		4
        /*0014*/ 	.word	0xfffffffe
	.align		4
        /*0018*/ 	.word	0x00000000
	.align		4
        /*001c*/ 	.word	0xfffffffd
	.align		4
        /*0020*/ 	.word	0x00000000
	.align		4
        /*0024*/ 	.word	0xfffffffc


//--------------------- .nv.constant4             --------------------------
	.section	.nv.constant4,"a",@progbits
	.align	8
	.align		8
.nv.constant4:
        /*0000*/ 	.dword	__assertfail
	.align		8
        /*0008*/ 	.dword	__unnamed_1
	.align		8
        /*0010*/ 	.dword	_ZN40_INTERNAL_4ae64748_4_k_cu_ec6f9da3_177514cuda3std3__45__cpo5beginE
	.align		8
        /*0018*/ 	.dword	_ZN40_INTERNAL_4ae64748_4_k_cu_ec6f9da3_177514cuda3std3__45__cpo3endE
	.align		8
        /*0020*/ 	.dword	_ZN40_INTERNAL_4ae64748_4_k_cu_ec6f9da3_177514cuda3std3__45__cpo6cbeginE
	.align		8
        /*0028*/ 	.dword	_ZN40_INTERNAL_4ae64748_4_k_cu_ec6f9da3_177514cuda3std3__45__cpo4cendE
	.align		8
        /*0030*/ 	.dword	_ZN40_INTERNAL_4ae64748_4_k_cu_ec6f9da3_177514cuda3std3__442_GLOBAL__N__4ae64748_4_k_cu_ec6f9da3_177516ignoreE
	.align		8
        /*0038*/ 	.dword	_ZN40_INTERNAL_4ae64748_4_k_cu_ec6f9da3_177514cuda3std3__419piecewise_constructE
	.align		8
        /*0040*/ 	.dword	_ZN40_INTERNAL_4ae64748_4_k_cu_ec6f9da3_177514cuda3std3__48in_placeE
	.align		8
        /*0048*/ 	.dword	_ZN40_INTERNAL_4ae64748_4_k_cu_ec6f9da3_177514cuda3std6ranges3__45__cpo4swapE
	.align		8
        /*0050*/ 	.dword	_ZN40_INTERNAL_4ae64748_4_k_cu_ec6f9da3_177514cuda3std6ranges3__45__cpo9iter_moveE
	.align		8
        /*0058*/ 	.dword	_ZN40_INTERNAL_4ae64748_4_k_cu_ec6f9da3_177514cute7productE
	.align		8
        /*0060*/ 	.dword	_ZN40_INTERNAL_4ae64748_4_k_cu_ec6f9da3_177514cute1_E
	.align		8
        /*0068*/ 	.dword	$str$22
	.align		8
        /*0070*/ 	.dword	$str$23


//--------------------- .text._ZN7cutlass13device_kernelINS_4gemm6kernel13GemmUniversalIN4cute5tupleIJiiiiEEENS1_10collective13CollectiveMmaINS1_34MainloopSm90TmaGmmaWarpSpecializedILi4ENS5_IJNS4_1CILi4EEENSA_ILi1EEESC_EEENS1_35KernelTmaWarpSpecializedCooperativeEEENS5_IJNSA_ILi128EEENSA_ILi256EEESG_EEEaNS5_IJlSC_lEEEaSJ_NS4_8TiledMMAINS4_8MMA_AtomIJNS4_4SM904GMMA27MMA_64x256x32_S32S8S8_SS_TNEEEENS4_6LayoutINS5_IJNSA_ILi2EEESC_SC_EEENS5_IJSC_NSA_ILi0EEEST_EEEEENS5_IJNS4_10UnderscoreESW_SW_EEEEENS4_13SM90_TMA_LOADENS4_14ComposedLayoutINS4_7SwizzleILi3ELi4ELi3EEENS4_18smem_ptr_flag_bitsILi8EEENSQ_INS5_IJNSA_ILi8EEESG_EEENS5_IJSG_SC_EEEEEEEvNS4_8identityENS4_23SM90_TMA_LOAD_MULTICASTES19_vS1A_EENS_8epilogue10collective6detail29Sm90TmaWarpSpecializedAdapterINS1E_15DefaultEpilogueIaSJ_SJ_NS1D_6thread17LinearCombinationIaLi1EiiLNS1I_9ScaleType4KindE0ELNS_15FloatRoundStyleE2EaEENS1_15EpilogueDefaultEEEEEvvEEEEvNT_6ParamsE --------------------------
	.section	.text._ZN7cutlass13device_kernelINS_4gemm6kernel13GemmUniversalIN4cute5tupleIJiiiiEEENS1_10collective13CollectiveMmaINS1_34MainloopSm90TmaGmmaWarpSpecializedILi4ENS5_IJNS4_1CILi4EEENSA_ILi1EEESC_EEENS1_35KernelTmaWarpSpecializedCooperativeEEENS5_IJNSA_ILi128EEENSA_ILi256EEESG_EEEaNS5_IJlSC_lEEEaSJ_NS4_8TiledMMAINS4_8MMA_AtomIJNS4_4SM904GMMA27MMA_64x256x32_S32S8S8_SS_TNEEEENS4_6LayoutINS5_IJNSA_ILi2EEESC_SC_EEENS5_IJSC_NSA_ILi0EEEST_EEEEENS5_IJNS4_10UnderscoreESW_SW_EEEEENS4_13SM90_TMA_LOADENS4_14ComposedLayoutINS4_7SwizzleILi3ELi4ELi3EEENS4_18smem_ptr_flag_bitsILi8EEENSQ_INS5_IJNSA_ILi8EEESG_EEENS5_IJSG_SC_EEEEEEEvNS4_8identityENS4_23SM90_TMA_LOAD_MULTICASTES19_vS1A_EENS_8epilogue10collective6detail29Sm90TmaWarpSpecializedAdapterINS1E_15DefaultEpilogueIaSJ_SJ_NS1D_6thread17LinearCombinationIaLi1EiiLNS1I_9ScaleType4KindE0ELNS_15FloatRoundStyleE2EaEENS1_15EpilogueDefaultEEEEEvvEEEEvNT_6ParamsE,"ax",@progbits
	.align	128
.text._ZN7cutlass13device_kernelINS_4gemm6kernel13GemmUniversalIN4cute5tupleIJiiiiEEENS1_10collective13CollectiveMmaINS1_34MainloopSm90TmaGmmaWarpSpecializedILi4ENS5_IJNS4_1CILi4EEENSA_ILi1EEESC_EEENS1_35KernelTmaWarpSpecializedCooperativeEEENS5_IJNSA_ILi128EEENSA_ILi256EEESG_EEEaNS5_IJlSC_lEEEaSJ_NS4_8TiledMMAINS4_8MMA_AtomIJNS4_4SM904GMMA27MMA_64x256x32_S32S8S8_SS_TNEEEENS4_6LayoutINS5_IJNSA_ILi2EEESC_SC_EEENS5_IJSC_NSA_ILi0EEEST_EEEEENS5_IJNS4_10UnderscoreESW_SW_EEEEENS4_13SM90_TMA_LOADENS4_14ComposedLayoutINS4_7SwizzleILi3ELi4ELi3EEENS4_18smem_ptr_flag_bitsILi8EEENSQ_INS5_IJNSA_ILi8EEESG_EEENS5_IJSG_SC_EEEEEEEvNS4_8identityENS4_23SM90_TMA_LOAD_MULTICASTES19_vS1A_EENS_8epilogue10collective6detail29Sm90TmaWarpSpecializedAdapterINS1E_15DefaultEpilogueIaSJ_SJ_NS1D_6thread17LinearCombinationIaLi1EiiLNS1I_9ScaleType4KindE0ELNS_15FloatRoundStyleE2EaEENS1_15EpilogueDefaultEEEEEvvEEEEvNT_6ParamsE:
        .type           _ZN7cutlass13device_kernelINS_4gemm6kernel13GemmUniversalIN4cute5tupleIJiiiiEEENS1_10collective13CollectiveMmaINS1_34MainloopSm90TmaGmmaWarpSpecializedILi4ENS5_IJNS4_1CILi4EEENSA_ILi1EEESC_EEENS1_35KernelTmaWarpSpecializedCooperativeEEENS5_IJNSA_ILi128EEENSA_ILi256EEESG_EEEaNS5_IJlSC_lEEEaSJ_NS4_8TiledMMAINS4_8MMA_AtomIJNS4_4SM904GMMA27MMA_64x256x32_S32S8S8_SS_TNEEEENS4_6LayoutINS5_IJNSA_ILi2EEESC_SC_EEENS5_IJSC_NSA_ILi0EEEST_EEEEENS5_IJNS4_10UnderscoreESW_SW_EEEEENS4_13SM90_TMA_LOADENS4_14ComposedLayoutINS4_7SwizzleILi3ELi4ELi3EEENS4_18smem_ptr_flag_bitsILi8EEENSQ_INS5_IJNSA_ILi8EEESG_EEENS5_IJSG_SC_EEEEEEEvNS4_8identityENS4_23SM90_TMA_LOAD_MULTICASTES19_vS1A_EENS_8epilogue10collective6detail29Sm90TmaWarpSpecializedAdapterINS1E_15DefaultEpilogueIaSJ_SJ_NS1D_6thread17LinearCombinationIaLi1EiiLNS1I_9ScaleType4KindE0ELNS_15FloatRoundStyleE2EaEENS1_15EpilogueDefaultEEEEEvvEEEEvNT_6ParamsE,@function
        .size           _ZN7cutlass13device_kernelINS_4gemm6kernel13GemmUniversalIN4cute5tupleIJiiiiEEENS1_10collective13CollectiveMmaINS1_34MainloopSm90TmaGmmaWarpSpecializedILi4ENS5_IJNS4_1CILi4EEENSA_ILi1EEESC_EEENS1_35KernelTmaWarpSpecializedCooperativeEEENS5_IJNSA_ILi128EEENSA_ILi256EEESG_EEEaNS5_IJlSC_lEEEaSJ_NS4_8TiledMMAINS4_8MMA_AtomIJNS4_4SM904GMMA27MMA_64x256x32_S32S8S8_SS_TNEEEENS4_6LayoutINS5_IJNSA_ILi2EEESC_SC_EEENS5_IJSC_NSA_ILi0EEEST_EEEEENS5_IJNS4_10UnderscoreESW_SW_EEEEENS4_13SM90_TMA_LOADENS4_14ComposedLayoutINS4_7SwizzleILi3ELi4ELi3EEENS4_18smem_ptr_flag_bitsILi8EEENSQ_INS5_IJNSA_ILi8EEESG_EEENS5_IJSG_SC_EEEEEEEvNS4_8identityENS4_23SM90_TMA_LOAD_MULTICASTES19_vS1A_EENS_8epilogue10collective6detail29Sm90TmaWarpSpecializedAdapterINS1E_15DefaultEpilogueIaSJ_SJ_NS1D_6thread17LinearCombinationIaLi1EiiLNS1I_9ScaleType4KindE0ELNS_15FloatRoundStyleE2EaEENS1_15EpilogueDefaultEEEEEvvEEEEvNT_6ParamsE,(.L_x_329 - _ZN7cutlass13device_kernelINS_4gemm6kernel13GemmUniversalIN4cute5tupleIJiiiiEEENS1_10collective13CollectiveMmaINS1_34MainloopSm90TmaGmmaWarpSpecializedILi4ENS5_IJNS4_1CILi4EEENSA_ILi1EEESC_EEENS1_35KernelTmaWarpSpecializedCooperativeEEENS5_IJNSA_ILi128EEENSA_ILi256EEESG_EEEaNS5_IJlSC_lEEEaSJ_NS4_8TiledMMAINS4_8MMA_AtomIJNS4_4SM904GMMA27MMA_64x256x32_S32S8S8_SS_TNEEEENS4_6LayoutINS5_IJNSA_ILi2EEESC_SC_EEENS5_IJSC_NSA_ILi0EEEST_EEEEENS5_IJNS4_10UnderscoreESW_SW_EEEEENS4_13SM90_TMA_LOADENS4_14ComposedLayoutINS4_7SwizzleILi3ELi4ELi3EEENS4_18smem_ptr_flag_bitsILi8EEENSQ_INS5_IJNSA_ILi8EEESG_EEENS5_IJSG_SC_EEEEEEEvNS4_8identityENS4_23SM90_TMA_LOAD_MULTICASTES19_vS1A_EENS_8epilogue10collective6detail29Sm90TmaWarpSpecializedAdapterINS1E_15DefaultEpilogueIaSJ_SJ_NS1D_6thread17LinearCombinationIaLi1EiiLNS1I_9ScaleType4KindE0ELNS_15FloatRoundStyleE2EaEENS1_15EpilogueDefaultEEEEEvvEEEEvNT_6ParamsE)
        .other          _ZN7cutlass13device_kernelINS_4gemm6kernel13GemmUniversalIN4cute5tupleIJiiiiEEENS1_10collective13CollectiveMmaINS1_34MainloopSm90TmaGmmaWarpSpecializedILi4ENS5_IJNS4_1CILi4EEENSA_ILi1EEESC_EEENS1_35KernelTmaWarpSpecializedCooperativeEEENS5_IJNSA_ILi128EEENSA_ILi256EEESG_EEEaNS5_IJlSC_lEEEaSJ_NS4_8TiledMMAINS4_8MMA_AtomIJNS4_4SM904GMMA27MMA_64x256x32_S32S8S8_SS_TNEEEENS4_6LayoutINS5_IJNSA_ILi2EEESC_SC_EEENS5_IJSC_NSA_ILi0EEEST_EEEEENS5_IJNS4_10UnderscoreESW_SW_EEEEENS4_13SM90_TMA_LOADENS4_14ComposedLayoutINS4_7SwizzleILi3ELi4ELi3EEENS4_18smem_ptr_flag_bitsILi8EEENSQ_INS5_IJNSA_ILi8EEESG_EEENS5_IJSG_SC_EEEEEEEvNS4_8identityENS4_23SM90_TMA_LOAD_MULTICASTES19_vS1A_EENS_8epilogue10collective6detail29Sm90TmaWarpSpecializedAdapterINS1E_15DefaultEpilogueIaSJ_SJ_NS1D_6thread17LinearCombinationIaLi1EiiLNS1I_9ScaleType4KindE0ELNS_15FloatRoundStyleE2EaEENS1_15EpilogueDefaultEEEEEvvEEEEvNT_6ParamsE,@"STO_CUDA_ENTRY STV_DEFAULT"
_ZN7cutlass13device_kernelINS_4gemm6kernel13GemmUniversalIN4cute5tupleIJiiiiEEENS1_10collective13CollectiveMmaINS1_34MainloopSm90TmaGmmaWarpSpecializedILi4ENS5_IJNS4_1CILi4EEENSA_ILi1EEESC_EEENS1_35KernelTmaWarpSpecializedCooperativeEEENS5_IJNSA_ILi128EEENSA_ILi256EEESG_EEEaNS5_IJlSC_lEEEaSJ_NS4_8TiledMMAINS4_8MMA_AtomIJNS4_4SM904GMMA27MMA_64x256x32_S32S8S8_SS_TNEEEENS4_6LayoutINS5_IJNSA_ILi2EEESC_SC_EEENS5_IJSC_NSA_ILi0EEEST_EEEEENS5_IJNS4_10UnderscoreESW_SW_EEEEENS4_13SM90_TMA_LOADENS4_14ComposedLayoutINS4_7SwizzleILi3ELi4ELi3EEENS4_18smem_ptr_flag_bitsILi8EEENSQ_INS5_IJNSA_ILi8EEESG_EEENS5_IJSG_SC_EEEEEEEvNS4_8identityENS4_23SM90_TMA_LOAD_MULTICASTES19_vS1A_EENS_8epilogue10collective6detail29Sm90TmaWarpSpecializedAdapterINS1E_15DefaultEpilogueIaSJ_SJ_NS1D_6thread17LinearCombinationIaLi1EiiLNS1I_9ScaleType4KindE0ELNS_15FloatRoundStyleE2EaEENS1_15EpilogueDefaultEEEEEvvEEEEvNT_6ParamsE:
[----:B------:R-:W0:Y:S01]  /*0000*/  LDC R1, c[0x0][0x28] ;  /* 0x00000a00ff017b82 */ /* 0x000e220000000800 */
[----:B------:R-:W1:Y:S01]  /*0010*/  S2R R18, SR_TID.X ;  /* 0x0000000000127919 */ /* 0x000e620000002100 */
[----:B------:R-:W-:Y:S01]  /*0020*/  ELECT P0, URZ, PT ;  /* 0x00000000003f782f */ /* 0x000fe20003800000 */
[----:B------:R-:W-:Y:S01]  /*0030*/  BSSY B0, `(.L_x_0) ;  /* 0x000000f000007945 */ /* 0x000fe20003800000 */
[--C-:B-1----:R-:W-:Y:S02]  /*0040*/  SHF.R.U32.HI R0, RZ, 0x5, R18.reuse ;  /* 0x00000005ff007819 */ /* 0x102fe40000011612 */
[----:B------:R-:W-:-:S03]  /*0050*/  SHF.R.U32.HI R3, RZ, 0x7, R18 ;  /* 0x00000007ff037819 */ /* 0x000fc60000011612 */
[----:B------:R-:W1:Y:S04]  /*0060*/  SHFL.IDX PT, R2, R0, RZ, 0x1f ;  /* 0x00001fff00027589 */ /* 0x000e6800000e0000 */
[----:B------:R2:W3:Y:S01]  /*0070*/  SHFL.IDX PT, R5, R3, RZ, 0x1f ;  /* 0x00001fff03057589 */ /* 0x0004e200000e0000 */
[----:B-1----:R-:W-:-:S13]  /*0080*/  ISETP.NE.OR P0, PT, R2, RZ, !P0 ;  /* 0x000000ff0200720c */ /* 0x002fda0004705670 */
[----:B0-23--:R-:W-:Y:S05]  /*0090*/  @P0 BRA `(.L_x_1) ;  /* 0x0000000000200947 */ /* 0x00dfea0003800000 */
[----:B------:R-:W-:Y:S02]  /*00a0*/  ULDC.64 UR4, c[0x0][0x198] ;  /* 0x0000660000047ab9 */ /* 0x000fe40000000a00 */
[----:B------:R-:W-:Y:S02]  /*00b0*/  UIADD3 UR6, UP0, UR4, 0xf0, URZ ;  /* 0x000000f004067890 */ /* 0x000fe4000ff1e03f */
[----:B------:R-:W-:Y:S02]  /*00c0*/  UIADD3 UR4, UP1, UR4, 0x1f0, URZ ;  /* 0x000001f004047890 */ /* 0x000fe4000ff3e03f */
[----:B------:R-:W-:Y:S02]  /*00d0*/  UIADD3.X UR7, URZ, UR5, URZ, UP0, !UPT ;  /* 0x000000053f077290 */ /* 0x000fe400087fe43f */
[----:B------:R-:W-:-:S07]  /*00e0*/  UIADD3.X UR5, URZ, UR5, URZ, UP1, !UPT ;  /* 0x000000053f057290 */ /* 0x000fce0008ffe43f */
[----:B------:R0:W-:Y:S02]  /*00f0*/  UTMACCTL.PF [UR6] ;  /* 0x00000000060079b9 */ /* 0x0001e40008040000 */
[----:B------:R0:W-:Y:S02]  /*0100*/  UTMACCTL.PF [UR4] ;  /* 0x00000000040079b9 */ /* 0x0001e40008040000 */
[----:B0-----:R-:W-:Y:S01]  /*0110*/  NOP ;  /* 0x0000000000007918 */ /* 0x001fe20000000000 */
.L_x_1:
[----:B------:R-:W-:Y:S05]  /*0120*/  BSYNC B0 ;  /* 0x0000000000007941 */ /* 0x000fea0003800000 */
.L_x_0:
[----:B------:R-:W0:Y:S02]  /*0130*/  SHFL.IDX PT, R3, R0, RZ, 0x1f ;  /* 0x00001fff00037589 */ /* 0x000e2400000e0000 */
[----:B0-----:R-:W-:-:S13]  /*0140*/  ISETP.NE.AND P0, PT, R3, RZ, PT ;  /* 0x000000ff0300720c */ /* 0x001fda0003f05270 */
[----:B------:R-:W-:Y:S05]  /*0150*/  @P0 BRA `(.L_x_2) ;  /* 0x0000000000580947 */ /* 0x000fea0003800000 */
[----:B------:R-:W0:Y:S01]  /*0160*/  S2UR UR8, SR_CgaCtaId ;  /* 0x00000000000879c3 */ /* 0x000e220000008800 */
[----:B------:R-:W-:Y:S01]  /*0170*/  UMOV UR4, 0x400 ;  /* 0x0000040000047882 */ /* 0x000fe20000000000 */
[----:B------:R-:W-:Y:S01]  /*0180*/  UMOV UR5, 0x1 ;  /* 0x0000000100057882 */ /* 0x000fe20000000000 */
[----:B------:R-:W-:Y:S01]  /*0190*/  UMOV UR6, 0x8 ;  /* 0x0000000800067882 */ /* 0x000fe20000000000 */
[----:B------:R-:W-:Y:S01]  /*01a0*/  ELECT P0, URZ, PT ;  /* 0x00000000003f782f */ /* 0x000fe20003800000 */
[----:B------:R-:W-:-:S04]  /*01b0*/  UIADD3 UR6, -UR6, 0x100000, URZ ;  /* 0x0010000006067890 */ /* 0x000fc8000fffe13f */
[----:B------:R-:W-:Y:S02]  /*01c0*/  USHF.L.U32 UR7, UR6, 0xb, URZ ;  /* 0x0000000b06077899 */ /* 0x000fe4000800063f */
[----:B------:R-:W-:Y:S02]  /*01d0*/  USHF.L.U32 UR6, UR6, 0x1, URZ ;  /* 0x0000000106067899 */ /* 0x000fe4000800063f */
[----:B0-----:R-:W-:Y:S02]  /*01e0*/  ULEA UR8, UR8, UR4, 0x18 ;  /* 0x0000000408087291 */ /* 0x001fe4000f8ec03f */
[----:B------:R-:W-:-:S04]  /*01f0*/  UIADD3 UR4, -UR5, 0x100000, URZ ;  /* 0x0010000005047890 */ /* 0x000fc8000fffe13f */
[----:B------:R-:W-:Y:S02]  /*0200*/  USHF.L.U32 UR5, UR4, 0xb, URZ ;  /* 0x0000000b04057899 */ /* 0x000fe4000800063f */
[----:B------:R-:W-:Y:S01]  /*0210*/  USHF.L.U32 UR4, UR4, 0x1, URZ ;  /* 0x0000000104047899 */ /* 0x000fe2000800063f */
[----:B------:R-:W0:Y:S11]  /*0220*/  FENCE.VIEW.ASYNC.S ;  /* 0x00000000000073c6 */ /* 0x000e360000000000 */
[----:B0-----:R0:W1:Y:S01]  /*0230*/  SYNCS.EXCH.64 URZ, [UR8], UR4 ;  /* 0x00000004083f75b2 */ /* 0x0010620008000100 */
[----:B------:R0:W2:Y:S01]  /*0240*/  SYNCS.EXCH.64 URZ, [UR8+0x20], UR6 ;  /* 0x00002006083f75b2 */ /* 0x0000a20008000100 */
[----:B------:R0:W3:Y:S01]  /*0250*/  SYNCS.EXCH.64 URZ, [UR8+0x8], UR4 ;  /* 0x00000804083f75b2 */ /* 0x0000e20008000100 */
[----:B------:R0:W4:Y:S01]  /*0260*/  SYNCS.EXCH.64 URZ, [UR8+0x28], UR6 ;  /* 0x00002806083f75b2 */ /* 0x0001220008000100 */
[----:B------:R0:W0:Y:S01]  /*0270*/  SYNCS.EXCH.64 URZ, [UR8+0x10], UR4 ;  /* 0x00001004083f75b2 */ /* 0x0000220008000100 */
[----:B------:R0:W0:Y:S01]  /*0280*/  SYNCS.EXCH.64 URZ, [UR8+0x30], UR6 ;  /* 0x00003006083f75b2 */ /* 0x0000220008000100 */
[----:B------:R0:W0:Y:S01]  /*0290*/  SYNCS.EXCH.64 URZ, [UR8+0x18], UR4 ;  /* 0x00001804083f75b2 */ /* 0x0000220008000100 */
[----:B------:R0:W0:Y:S01]  /*02a0*/  SYNCS.EXCH.64 URZ, [UR8+0x38], UR6 ;  /* 0x00003806083f75b2 */ /* 0x0000220008000100 */
[----:B------:R-:W-:Y:S01]  /*02b0*/  NOP ;  /* 0x0000000000007918 */ /* 0x000fe20000000000 */
.L_x_2:
[----:B------:R-:W-:Y:S01]  /*02c0*/  SHF.R.S32.HI R7, RZ, 0x1f, R18 ;  /* 0x0000001fff077819 */ /* 0x000fe20000011412 */
[----:B------:R-:W5:Y:S01]  /*02d0*/  SHFL.IDX PT, R0, R0, RZ, 0x1f ;  /* 0x00001fff00007589 */ /* 0x000f6200000e0000 */
[----:B0-----:R-:W0:Y:S01]  /*02e0*/  S2UR UR8, SR_CTAID.X ;  /* 0x00000000000879c3 */ /* 0x001e220000002500 */
[----:B------:R-:W-:Y:S02]  /*02f0*/  ELECT P0, URZ, PT ;  /* 0x00000000003f782f */ /* 0x000fe40003800000 */
[----:B------:R-:W-:Y:S01]  /*0300*/  LEA.HI R7, R7, R18, RZ, 0x7 ;  /* 0x0000001207077211 */ /* 0x000fe200078f38ff */
[----:B------:R-:W1:Y:S01]  /*0310*/  S2R R4, SR_CTAID.Y ;  /* 0x0000000000047919 */ /* 0x000e620000002600 */
[----:B------:R-:W-:Y:S01]  /*0320*/  SHF.R.S32.HI R8, RZ, 0x1f, R3 ;  /* 0x0000001fff087819 */ /* 0x000fe20000011403 */
[----:B------:R-:W-:Y:S01]  /*0330*/  ULDC UR4, c[0x0][0x150] ;  /* 0x0000540000047ab9 */ /* 0x000fe20000000800 */
[----:B------:R-:W-:Y:S01]  /*0340*/  LOP3.LUT R7, R7, 0xffffff80, RZ, 0xc0, !PT ;  /* 0xffffff8007077812 */ /* 0x000fe200078ec0ff */
[----:B------:R-:W-:Y:S01]  /*0350*/  NOP ;  /* 0x0000000000007918 */ /* 0x000fe20000000000 */
[----:B------:R-:W-:Y:S01]  /*0360*/  LEA.HI R8, R8, R3, RZ, 0x2 ;  /* 0x0000000308087211 */ /* 0x000fe200078f10ff */
[----:B------:R-:W2:Y:S01]  /*0370*/  LDC R10, c[0x0][0x144] ;  /* 0x00005100ff0a7b82 */ /* 0x000ea20000000800 */
[----:B------:R-:W-:Y:S01]  /*0380*/  NOP ;  /* 0x0000000000007918 */ /* 0x000fe20000000000 */
[----:B------:R-:W-:Y:S01]  /*0390*/  IMAD.IADD R6, R18, 0x1, -R7 ;  /* 0x0000000112067824 */ /* 0x000fe200078e0a07 */
[----:B------:R-:W-:Y:S01]  /*03a0*/  LOP3.LUT R8, R8, 0x3ffffffc, RZ, 0xc0, !PT ;  /* 0x3ffffffc08087812 */ /* 0x000fe200078ec0ff */
[----:B------:R-:W-:Y:S01]  /*03b0*/  IMAD.MOV.U32 R23, RZ, RZ, 0x1 ;  /* 0x00000001ff177424 */ /* 0x000fe200078e00ff */
[----:B------:R-:W-:-:S02]  /*03c0*/  ISETP.NE.AND P3, PT, R5, RZ, PT ;  /* 0x000000ff0500720c */ /* 0x000fc40003f65270 */
[----:B------:R-:W-:Y:S01]  /*03d0*/  SHF.R.S32.HI R7, RZ, 0x1f, R6 ;  /* 0x0000001fff077819 */ /* 0x000fe20000011406 */
[----:B------:R-:W-:Y:S01]  /*03e0*/  IMAD.IADD R8, R3, 0x1, -R8 ;  /* 0x0000000103087824 */ /* 0x000fe200078e0a08 */
[----:B------:R-:W3:Y:S02]  /*03f0*/  LDC R12, c[0x0][0x140] ;  /* 0x00005000ff0c7b82 */ /* 0x000ee40000000800 */
[----:B------:R-:W-:Y:S02]  /*0400*/  LEA.HI R7, R7, R6, RZ, 0x3 ;  /* 0x0000000607077211 */ /* 0x000fe400078f18ff */
[----:B-----5:R-:W-:Y:S02]  /*0410*/  ISETP.NE.OR P0, PT, R0, RZ, !P0 ;  /* 0x000000ff0000720c */ /* 0x020fe40004705670 */
[--C-:B------:R-:W-:Y:S02]  /*0420*/  SHF.R.S32.HI R0, RZ, 0x3, R7.reuse ;  /* 0x00000003ff007819 */ /* 0x100fe40000011407 */
[----:B------:R-:W-:-:S02]  /*0430*/  SHF.R.S32.HI R7, RZ, 0x1f, R7 ;  /* 0x0000001fff077819 */ /* 0x000fc40000011407 */
[----:B0-----:R-:W-:Y:S02]  /*0440*/  I2FP.F32.U32 R9, UR8 ;  /* 0x0000000800097c45 */ /* 0x001fe40008201000 */
[----:B------:R-:W-:-:S03]  /*0450*/  LEA.HI R7, R7, R0, RZ, 0x2 ;  /* 0x0000000007077211 */ /* 0x000fc600078f10ff */
[----:B------:R-:W-:Y:S01]  /*0460*/  FMUL R9, R9, UR4 ;  /* 0x0000000409097c20 */ /* 0x000fe20008400000 */
[----:B------:R-:W-:Y:S01]  /*0470*/  LOP3.LUT R7, R7, 0xfffffffc, RZ, 0xc0, !PT ;  /* 0xfffffffc07077812 */ /* 0x000fe200078ec0ff */
[----:B------:R-:W-:Y:S01]  /*0480*/  VOTEU.ALL UP0, P0 ;  /* 0x00000000003f7886 */ /* 0x000fe20000000000 */
[----:B-1----:R-:W-:Y:S01]  /*0490*/  I2FP.F32.U32 R11, R4 ;  /* 0x00000004000b7245 */ /* 0x002fe20000201000 */
[----:B------:R-:W-:Y:S01]  /*04a0*/  ULDC UR4, c[0x0][0x154] ;  /* 0x0000550000047ab9 */ /* 0x000fe20000000800 */
[----:B------:R-:W-:Y:S01]  /*04b0*/  VOTEU.ALL UP1, P0 ;  /* 0x00000000003f7886 */ /* 0x000fe20000020000 */
[----:B------:R-:W-:Y:S01]  /*04c0*/  IMAD.IADD R7, R0, 0x1, -R7 ;  /* 0x0000000100077824 */ /* 0x000fe200078e0a07 */
[----:B------:R-:W0:Y:S01]  /*04d0*/  F2I.U32.TRUNC.NTZ R9, R9 ;  /* 0x0000000900097305 */ /* 0x000e22000020f000 */
[----:B------:R-:W1:Y:S01]  /*04e0*/  @!UP0 S2UR UR7, SR_CgaCtaId ;  /* 0x00000000000789c3 */ /* 0x000e620000008800 */
[----:B------:R-:W-:Y:S01]  /*04f0*/  @!UP0 UMOV UR6, 0x400 ;  /* 0x0000040000068882 */ /* 0x000fe20000000000 */
[----:B------:R-:W-:Y:S01]  /*0500*/  IMAD R8, R8, 0x4, R7 ;  /* 0x0000000408087824 */ /* 0x000fe200078e0207 */
[----:B---3--:R-:W-:-:S04]  /*0510*/  ISETP.EQ.U32.AND P2, PT, R12, 0x1, PT ;  /* 0x000000010c00780c */ /* 0x008fc80003f42070 */
[----:B------:R-:W-:-:S04]  /*0520*/  SHF.R.S32.HI R3, RZ, 0x1f, R8 ;  /* 0x0000001fff037819 */ /* 0x000fc80000011408 */
[----:B------:R-:W-:Y:S01]  /*0530*/  LEA.HI R0, R3, R8, RZ, 0x2 ;  /* 0x0000000803007211 */ /* 0x000fe200078f10ff */
[----:B0-----:R-:W-:-:S03]  /*0540*/  IMAD.MOV R7, RZ, RZ, -R9 ;  /* 0x000000ffff077224 */ /* 0x001fc600078e0a09 */
[----:B------:R-:W-:Y:S01]  /*0550*/  LOP3.LUT R9, R0, 0xfffffffc, RZ, 0xc0, !PT ;  /* 0xfffffffc00097812 */ /* 0x000fe200078ec0ff */
[----:B--2---:R-:W-:Y:S02]  /*0560*/  IMAD R3, R10, R7, UR8 ;  /* 0x000000080a037e24 */ /* 0x004fe4000f8e0207 */
[----:B------:R-:W-:Y:S02]  /*0570*/  FMUL R10, R11, UR4 ;  /* 0x000000040b0a7c20 */ /* 0x000fe40008400000 */
[C---:B------:R-:W-:Y:S01]  /*0580*/  IMAD.IADD R0, R8.reuse, 0x1, -R9 ;  /* 0x0000000108007824 */ /* 0x040fe200078e0a09 */
[----:B------:R-:W0:Y:S01]  /*0590*/  LDC R7, c[0x0][0x148] ;  /* 0x00005200ff077b82 */ /* 0x000e220000000800 */
[----:B------:R-:W-:Y:S01]  /*05a0*/  SHF.R.S32.HI R9, RZ, 0x1f, R2 ;  /* 0x0000001fff097819 */ /* 0x000fe20000011402 */
[----:B------:R-:W-:Y:S01]  /*05b0*/  IMAD.SHL.U32 R11, R8, 0x4, RZ ;  /* 0x00000004080b7824 */ /* 0x000fe200078e00ff */
[----:B------:R-:W-:Y:S01]  /*05c0*/  UMOV UR4, 0x20 ;  /* 0x0000002000047882 */ /* 0x000fe20000000000 */
[----:B------:R-:W-:Y:S01]  /*05d0*/  ISETP.NE.AND P4, PT, R0, R3, PT ;  /* 0x000000030000720c */ /* 0x000fe20003f85270 */
[----:B------:R-:W2:Y:S01]  /*05e0*/  F2I.U32.TRUNC.NTZ R10, R10 ;  /* 0x0000000a000a7305 */ /* 0x000ea2000020f000 */
[----:B------:R-:W-:Y:S01]  /*05f0*/  LEA.HI R9, R9, R2, RZ, 0x2 ;  /* 0x0000000209097211 */ /* 0x000fe200078f10ff */
[----:B------:R-:W-:-:S04]  /*0600*/  @!UP0 UIADD3 UR4, -UR4, 0x100000, URZ ;  /* 0x0010000004048890 */ /* 0x000fc8000fffe13f */
[----:B------:R-:W-:Y:S02]  /*0610*/  @!UP0 USHF.L.U32 UR5, UR4, 0xb, URZ ;  /* 0x0000000b04058899 */ /* 0x000fe4000800063f */
[----:B------:R-:W-:Y:S01]  /*0620*/  @!UP0 USHF.L.U32 UR4, UR4, 0x1, URZ ;  /* 0x0000000104048899 */ /* 0x000fe2000800063f */
[----:B------:R-:W-:Y:S01]  /*0630*/  LOP3.LUT R152, R8, 0xc, R11, 0x78, !PT ;  /* 0x0000000c08987812 */ /* 0x000fe200078e780b */
[----:B-1----:R-:W-:Y:S01]  /*0640*/  @!UP0 ULEA UR6, UR7, UR6, 0x18 ;  /* 0x0000000607068291 */ /* 0x002fe2000f8ec03f */
[----:B------:R-:W-:Y:S01]  /*0650*/  LOP3.LUT R9, R9, 0xfffffffc, RZ, 0xc0, !PT ;  /* 0xfffffffc09097812 */ /* 0x000fe200078ec0ff */
[----:B------:R-:W-:Y:S01]  /*0660*/  VOTEU.ALL UP0, P0 ;  /* 0x00000000003f7886 */ /* 0x000fe20000000000 */
[----:B------:R-:W-:Y:S01]  /*0670*/  LOP3.LUT P0, RZ, R6, 0x7, RZ, 0xc0, !PT ;  /* 0x0000000706ff7812 */ /* 0x000fe2000780c0ff */
[----:B------:R-:W-:Y:S02]  /*0680*/  VIADD R6, R5, 0xffffffff ;  /* 0xffffffff05067836 */ /* 0x000fe40000000000 */
[----:B------:R-:W-:Y:S01]  /*0690*/  IMAD.IADD R0, R2, 0x1, -R9 ;  /* 0x0000000102007824 */ /* 0x000fe200078e0a09 */
[----:B------:R-:W-:-:S02]  /*06a0*/  ISETP.LT.U32.AND P0, PT, R152, 0x4, !P0 ;  /* 0x000000049800780c */ /* 0x000fc40004701070 */
[----:B------:R-:W-:Y:S01]  /*06b0*/  @P4 SHF.R.S32.HI R9, RZ, 0x1f, R152 ;  /* 0x0000001fff094819 */ /* 0x000fe20000011498 */
[----:B--2---:R-:W-:Y:S01]  /*06c0*/  IMAD.MOV R24, RZ, RZ, -R10 ;  /* 0x000000ffff187224 */ /* 0x004fe200078e0a0a */
[C---:B------:R-:W-:Y:S01]  /*06d0*/  ISETP.NE.AND P1, PT, R0.reuse, 0x3, PT ;  /* 0x000000030000780c */ /* 0x040fe20003f25270 */
[----:B------:R-:W1:Y:S02]  /*06e0*/  FENCE.VIEW.ASYNC.S ;  /* 0x00000000000073c6 */ /* 0x000e640000000000 */
[----:B-1----:R1:W2:Y:S01]  /*06f0*/  @!UP0 SYNCS.EXCH.64 URZ, [UR6+0x50], UR4 ;  /* 0x00005004063f85b2 */ /* 0x0022a20008000100 */
[----:B------:R-:W-:Y:S01]  /*0700*/  @P4 LEA.HI R9, R9, R152, RZ, 0x2 ;  /* 0x0000009809094211 */ /* 0x000fe200078f10ff */
[----:B0-----:R-:W-:Y:S01]  /*0710*/  IMAD R2, R7, R24, R4 ;  /* 0x0000001807027224 */ /* 0x001fe200078e0204 */
[----:B------:R-:W-:Y:S02]  /*0720*/  ISETP.EQ.OR P1, PT, R0, RZ, !P1 ;  /* 0x000000ff0000720c */ /* 0x000fe40004f22670 */
[----:B------:R-:W-:-:S02]  /*0730*/  @P4 SHF.R.S32.HI R9, RZ, 0x2, R9 ;  /* 0x00000002ff094819 */ /* 0x000fc40000011409 */
[----:B------:R-:W-:Y:S02]  /*0740*/  ISETP.EQ.AND P1, PT, R5, RZ, P1 ;  /* 0x000000ff0500720c */ /* 0x000fe40000f22270 */
[----:B------:R-:W-:Y:S02]  /*0750*/  @P4 ISETP.NE.AND P5, PT, R9, R2, PT ;  /* 0x000000020900420c */ /* 0x000fe40003fa5270 */
[----:B------:R-:W-:Y:S02]  /*0760*/  ISETP.GE.U32.AND P6, PT, R6, 0x2, PT ;  /* 0x000000020600780c */ /* 0x000fe40003fc6070 */
[----:B------:R-:W-:Y:S02]  /*0770*/  SEL R2, RZ, 0x1, !P0 ;  /* 0x00000001ff027807 */ /* 0x000fe40004000000 */
[----:B------:R-:W-:Y:S01]  /*0780*/  @P4 SEL R23, RZ, 0x1, P5 ;  /* 0x00000001ff174807 */ /* 0x000fe20002800000 */
[----:B------:R1:W0:Y:S01]  /*0790*/  @!UP1 SYNCS.EXCH.64 URZ, [UR6+0x58], UR4 ;  /* 0x00005804063f95b2 */ /* 0x0002220008000100 */
[----:B------:R-:W-:Y:S01]  /*07a0*/  SEL R19, RZ, 0x1, !P1 ;  /* 0x00000001ff137807 */ /* 0x000fe20004800000 */
[----:B------:R-:W-:Y:S01]  /*07b0*/  NOP ;  /* 0x0000000000007918 */ /* 0x000fe20000000000 */
[----:B------:R-:W-:-:S02]  /*07c0*/  LOP3.LUT R23, R23, R2, RZ, 0xc0, !PT ;  /* 0x0000000217177212 */ /* 0x000fc400078ec0ff */
[----:B------:R-:W-:Y:S01]  /*07d0*/  SEL R19, R19, 0x2, P6 ;  /* 0x0000000213137807 */ /* 0x000fe20003000000 */
[----:B-12---:R-:W-:Y:S06]  /*07e0*/  @!P2 BRA `(.L_x_3) ;  /* 0x000000000008a947 */ /* 0x006fec0003800000 */
[----:B0---4-:R-:W-:Y:S01]  /*07f0*/  UCGABAR_ARV ;  /* 0x00000000000079c7 */ /* 0x011fe20008000000 */
[----:B------:R-:W-:Y:S05]  /*0800*/  BRA `(.L_x_4) ;  /* 0x0000000000047947 */ /* 0x000fea0003800000 */
.L_x_3:
[----:B0---4-:R-:W-:Y:S01]  /*0810*/  NOP ;  /* 0x0000000000007918 */ /* 0x011fe20000000000 */
.L_x_4:
[----:B------:R-:W0:Y:S01]  /*0820*/  LDC R2, c[0x0][0x65c] ;  /* 0x00019700ff027b82 */ /* 0x000e220000000800 */
[----:B------:R-:W-:Y:S02]  /*0830*/  IMAD.U32 R8, RZ, RZ, UR8 ;  /* 0x00000008ff087e24 */ /* 0x000fe4000f8e00ff */
[----:B------:R-:W-:Y:S01]  /*0840*/  IMAD.MOV.U32 R9, RZ, RZ, RZ ;  /* 0x000000ffff097224 */ /* 0x000fe200078e00ff */
[----:B0-----:R-:W-:-:S04]  /*0850*/  ISETP.NE.AND P1, PT, R2, 0x1, PT ;  /* 0x000000010200780c */ /* 0x001fc80003f25270 */
[----:B------:R-:W-:-:S09]  /*0860*/  P2R R5, PR, RZ, 0x2 ;  /* 0x00000002ff057803 */ /* 0x000fd20000000000 */
[----:B------:R-:W0:Y:S01]  /*0870*/  @P1 LDC R17, c[0x0][0x10] ;  /* 0x00000400ff111b82 */ /* 0x000e220000000800 */
[----:B------:R-:W-:Y:S02]  /*0880*/  @P1 IMAD.MOV.U32 R5, RZ, RZ, RZ ;  /* 0x000000ffff051224 */ /* 0x000fe400078e00ff */
[----:B------:R-:W-:-:S05]  /*0890*/  @P1 IMAD.MOV.U32 R13, RZ, RZ, RZ ;  /* 0x000000ffff0d1224 */ /* 0x000fca00078e00ff */
[----:B------:R-:W1:Y:S01]  /*08a0*/  @!P1 LDC R11, c[0x0][0xc] ;  /* 0x00000300ff0b9b82 */ /* 0x000e620000000800 */
[----:B0-----:R-:W-:-:S04]  /*08b0*/  @P1 IMAD.WIDE.U32 R16, R17, UR8, R4 ;  /* 0x0000000811101c25 */ /* 0x001fc8000f8e0004 */
[----:B------:R-:W-:Y:S02]  /*08c0*/  @P1 IMAD.IADD R17, R17, 0x1, R13 ;  /* 0x0000000111111824 */ /* 0x000fe400078e020d */
[----:B-1----:R-:W-:-:S04]  /*08d0*/  @!P1 IMAD.WIDE.U32 R8, R4, R11, R8 ;  /* 0x0000000b04089225 */ /* 0x002fc800078e0008 */
[----:B------:R-:W-:Y:S02]  /*08e0*/  @!P1 IMAD.MOV.U32 R16, RZ, RZ, R8 ;  /* 0x000000ffff109224 */ /* 0x000fe400078e0008 */
[----:B------:R-:W-:Y:S01]  /*08f0*/  @!P1 IMAD.MOV.U32 R17, RZ, RZ, R9 ;  /* 0x000000ffff119224 */ /* 0x000fe200078e0009 */
[----:B------:R-:W-:Y:S06]  /*0900*/  @!P2 BRA `(.L_x_5) ;  /* 0x00000000000ca947 */ /* 0x000fec0003800000 */
[----:B------:R-:W-:Y:S01]  /*0910*/  UCGABAR_WAIT ;  /* 0x0000000000007dc7 */ /* 0x000fe20008000000 */
[----:B------:R-:W-:Y:S01]  /*0920*/  CCTL.IVALL ;  /* 0x00000000ff00798f */ /* 0x000fe20002000000 */
[----:B------:R-:W-:Y:S05]  /*0930*/  BRA `(.L_x_6) ;  /* 0x0000000000047947 */ /* 0x000fea0003800000 */
.L_x_5:
[----:B------:R-:W-:Y:S06]  /*0940*/  BAR.SYNC.DEFER_BLOCKING 0x0 ;  /* 0x0000000000007b1d */ /* 0x000fec0000010000 */
.L_x_6:
[----:B------:R-:W-:Y:S05]  /*0950*/  @!P3 BRA `(.L_x_7) ;  /* 0x000000800010b947 */ /* 0x000fea0003800000 */
[----:B------:R-:W-:-:S13]  /*0960*/  ISETP.GT.U32.AND P0, PT, R6, 0x1, PT ;  /* 0x000000010600780c */ /* 0x000fda0003f04070 */
[----:B------:R-:W-:Y:S05]  /*0970*/  @P0 EXIT ;  /* 0x000000000000094d */ /* 0x000fea0003800000 */
[----:B------:R-:W-:Y:S01]  /*0980*/  ULDC.64 UR4, c[0x0][0x650] ;  /* 0x0001940000047ab9 */ /* 0x000fe20000000a00 */
[----:B------:R-:W-:Y:S01]  /*0990*/  PRMT R0, RZ, 0x7610, R0 ;  /* 0x00007610ff007816 */ /* 0x000fe20000000000 */
[----:B------:R-:W-:Y:S01]  /*09a0*/  IMAD.MOV.U32 R154, RZ, RZ, -0x1 ;  /* 0xffffffffff9a7424 */ /* 0x000fe200078e00ff */
[----:B------:R-:W-:Y:S01]  /*09b0*/  ISETP.GE.U32.AND P0, PT, R16, UR4, PT ;  /* 0x0000000410007c0c */ /* 0x000fe2000bf06070 */
[----:B------:R-:W-:Y:S02]  /*09c0*/  IMAD.MOV.U32 R153, RZ, RZ, -0x1 ;  /* 0xffffffffff997424 */ /* 0x000fe400078e00ff */
[----:B------:R-:W-:Y:S01]  /*09d0*/  IMAD.MOV.U32 R22, RZ, RZ, -0x1 ;  /* 0xffffffffff167424 */ /* 0x000fe200078e00ff */
[----:B------:R-:W-:-:S13]  /*09e0*/  ISETP.GE.U32.AND.EX P0, PT, R17, UR5, PT, P0 ;  /* 0x0000000511007c0c */ /* 0x000fda000bf06100 */
[----:B------:R-:W-:Y:S05]  /*09f0*/  @P0 BRA `(.L_x_8) ;  /* 0x00000004002c0947 */ /* 0x000fea0003800000 */
[----:B------:R-:W0:Y:S01]  /*0a00*/  LDC.64 R20, c[0x0][0x628] ;  /* 0x00018a00ff147b82 */ /* 0x000e220000000a00 */
[----:B------:R-:W-:Y:S02]  /*0a10*/  IMAD.MOV.U32 R8, RZ, RZ, R16 ;  /* 0x000000ffff087224 */ /* 0x000fe400078e0010 */
[----:B------:R-:W-:-:S05]  /*0a20*/  IMAD.MOV.U32 R9, RZ, RZ, R17 ;  /* 0x000000ffff097224 */ /* 0x000fca00078e0011 */
[----:B------:R-:W1:Y:S08]  /*0a30*/  LDC R0, c[0x0][0x630] ;  /* 0x00018c00ff007b82 */ /* 0x000e700000000800 */
[----:B------:R-:W2:Y:S01]  /*0a40*/  LDC.64 R26, c[0x0][0x620] ;  /* 0x00018800ff1a7b82 */ /* 0x000ea20000000a00 */
[----:B0-----:R-:W-:-:S04]  /*0a50*/  ISETP.NE.U32.AND P0, PT, R20, RZ, PT ;  /* 0x000000ff1400720c */ /* 0x001fc80003f05070 */
[----:B------:R-:W-:-:S13]  /*0a60*/  ISETP.NE.AND.EX P0, PT, R21, RZ, PT, P0 ;  /* 0x000000ff1500720c */ /* 0x000fda0003f05300 */
[----:B-12---:R-:W-:Y:S05]  /*0a70*/  @!P0 BRA `(.L_x_9) ;  /* 0x0000000000288947 */ /* 0x006fea0003800000 */
[----:B------:R-:W0:Y:S02]  /*0a80*/  LDC R13, c[0x0][0x634] ;  /* 0x00018d00ff0d7b82 */ /* 0x000e240000000800 */
[----:B0-----:R-:W-:-:S05]  /*0a90*/  IADD3 R13, P0, R16, R13, RZ ;  /* 0x0000000d100d7210 */ /* 0x001fca0007f1e0ff */
[----:B------:R-:W-:-:S04]  /*0aa0*/  IMAD.X R15, RZ, RZ, R17, P0 ;  /* 0x000000ffff0f7224 */ /* 0x000fc800000e0611 */
[----:B------:R-:W-:-:S04]  /*0ab0*/  IMAD.WIDE.U32 R8, R15, R20, RZ ;  /* 0x000000140f087225 */ /* 0x000fc800078e00ff */
[----:B------:R-:W-:-:S04]  /*0ac0*/  IMAD.WIDE.U32 R10, P0, R13, R21, R8 ;  /* 0x000000150d0a7225 */ /* 0x000fc80007800008 */
[----:B------:R-:W-:-:S04]  /*0ad0*/  IMAD.WIDE.U32 R8, R13, R20, RZ ;  /* 0x000000140d087225 */ /* 0x000fc800078e00ff */
[----:B------:R-:W-:Y:S01]  /*0ae0*/  IMAD.X R13, RZ, RZ, RZ, P0 ;  /* 0x000000ffff0d7224 */ /* 0x000fe200000e06ff */
[----:B------:R-:W-:Y:S01]  /*0af0*/  IADD3 RZ, P0, R9, R10, RZ ;  /* 0x0000000a09ff7210 */ /* 0x000fe20007f1e0ff */
[----:B------:R-:W-:-:S04]  /*0b00*/  IMAD.MOV.U32 R12, RZ, RZ, R11 ;  /* 0x000000ffff0c7224 */ /* 0x000fc800078e000b */
[----:B------:R-:W-:-:S08]  /*0b10*/  IMAD.WIDE.U32.X R8, R15, R21, R12, P0 ;  /* 0x000000150f087225 */ /* 0x000fd000000e040c */
.L_x_9:
[----:B------:R-:W0:Y:S01]  /*0b20*/  LDC.64 R20, c[0x0][0x640] ;  /* 0x00019000ff147b82 */ /* 0x000e220000000a00 */
[--C-:B------:R-:W-:Y:S01]  /*0b30*/  SHF.R.U64 R28, R8, R0, R9.reuse ;  /* 0x00000000081c7219 */ /* 0x100fe20000001209 */
[----:B------:R-:W-:Y:S01]  /*0b40*/  IMAD R30, R7, R24, R4 ;  /* 0x00000018071e7224 */ /* 0x000fe200078e0204 */
[----:B------:R-:W-:Y:S01]  /*0b50*/  SHF.R.U32.HI R0, RZ, R0, R9 ;  /* 0x00000000ff007219 */ /* 0x000fe20000011609 */
[----:B------:R-:W-:Y:S01]  /*0b60*/  IMAD.MOV.U32 R25, RZ, RZ, 0x1 ;  /* 0x00000001ff197424 */ /* 0x000fe200078e00ff */
[----:B------:R-:W-:-:S03]  /*0b70*/  IADD3 R5, P0, RZ, -R28, RZ ;  /* 0x8000001cff057210 */ /* 0x000fc60007f1e0ff */
[----:B------:R-:W1:Y:S02]  /*0b80*/  LDC R6, c[0x0][0x618] ;  /* 0x00018600ff067b82 */ /* 0x000e640000000800 */
[----:B------:R-:W-:-:S04]  /*0b90*/  IMAD.X R9, RZ, RZ, ~R0, P0 ;  /* 0x000000ffff097224 */ /* 0x000fc800000e0e00 */
[-C--:B------:R-:W-:Y:S02]  /*0ba0*/  IMAD R0, R9, R26.reuse, RZ ;  /* 0x0000001a09007224 */ /* 0x080fe400078e02ff */
[----:B------:R-:W2:Y:S01]  /*0bb0*/  LDC R11, c[0x0][0x608] ;  /* 0x00018200ff0b7b82 */ /* 0x000ea20000000800 */
[----:B------:R-:W-:-:S04]  /*0bc0*/  IMAD.WIDE.U32 R8, R5, R26, R16 ;  /* 0x0000001a05087225 */ /* 0x000fc800078e0010 */
[----:B------:R-:W-:-:S03]  /*0bd0*/  IMAD R5, R5, R27, R0 ;  /* 0x0000001b05057224 */ /* 0x000fc600078e0200 */
[----:B------:R-:W3:Y:S01]  /*0be0*/  LDC R12, c[0x0][0x658] ;  /* 0x00019600ff0c7b82 */ /* 0x000ee20000000800 */
[----:B0-----:R-:W-:Y:S01]  /*0bf0*/  ISETP.NE.U32.AND P0, PT, R20, RZ, PT ;  /* 0x000000ff1400720c */ /* 0x001fe20003f05070 */
[----:B------:R-:W-:Y:S02]  /*0c00*/  IMAD.IADD R5, R9, 0x1, R5 ;  /* 0x0000000109057824 */ /* 0x000fe400078e0205 */
[----:B------:R-:W-:Y:S01]  /*0c10*/  IMAD.MOV.U32 R9, RZ, RZ, -0x1 ;  /* 0xffffffffff097424 */ /* 0x000fe200078e00ff */
[----:B------:R-:W-:-:S03]  /*0c20*/  ISETP.NE.AND.EX P0, PT, R21, RZ, PT, P0 ;  /* 0x000000ff1500720c */ /* 0x000fc60003f05300 */
[----:B------:R-:W0:Y:S01]  /*0c30*/  LDC R15, c[0x0][0x600] ;  /* 0x00018000ff0f7b82 */ /* 0x000e220000000800 */
[-CC-:B-1----:R-:W-:Y:S02]  /*0c40*/  SHF.R.U64 R13, R8, R6.reuse, R5.reuse ;  /* 0x00000006080d7219 */ /* 0x182fe40000001205 */
[----:B------:R-:W-:-:S05]  /*0c50*/  SHF.R.U32.HI R0, RZ, R6, R5 ;  /* 0x00000006ff007219 */ /* 0x000fca0000011605 */
[----:B------:R-:W1:Y:S01]  /*0c60*/  LDC R14, c[0x0][0x648] ;  /* 0x00019200ff0e7b82 */ /* 0x000e620000000800 */
[-CC-:B--2---:R-:W-:Y:S02]  /*0c70*/  SHF.R.U64 R27, R13, R11.reuse, R0.reuse ;  /* 0x0000000b0d1b7219 */ /* 0x184fe40000001200 */
[----:B------:R-:W-:-:S05]  /*0c80*/  SHF.R.U32.HI R5, RZ, R11, R0 ;  /* 0x0000000bff057219 */ /* 0x000fca0000011600 */
[----:B------:R-:W2:Y:S01]  /*0c90*/  LDC R22, c[0x0][0x638] ;  /* 0x00018e00ff167b82 */ /* 0x000ea20000000800 */
[-CC-:B---3--:R-:W-:Y:S02]  /*0ca0*/  SHF.R.U64 R24, R27, R12.reuse, R5.reuse ;  /* 0x0000000c1b187219 */ /* 0x188fe40000001205 */
[-C--:B------:R-:W-:Y:S02]  /*0cb0*/  SHF.L.U32 R0, R9, R12.reuse, RZ ;  /* 0x0000000c09007219 */ /* 0x080fe400000006ff */
[----:B------:R-:W-:Y:S01]  /*0cc0*/  SHF.R.U32.HI R5, RZ, R12, R5 ;  /* 0x0000000cff057219 */ /* 0x000fe20000011605 */
[----:B------:R-:W-:Y:S01]  /*0cd0*/  IMAD.MOV.U32 R4, RZ, RZ, R24 ;  /* 0x000000ffff047224 */ /* 0x000fe200078e0018 */
[----:B------:R-:W-:Y:S01]  /*0ce0*/  LOP3.LUT R10, RZ, R0, RZ, 0x33, !PT ;  /* 0x00000000ff0a7212 */ /* 0x000fe200078e33ff */
[----:B------:R-:W3:Y:S01]  /*0cf0*/  LDC R26, c[0x0][0x610] ;  /* 0x00018400ff1a7b82 */ /* 0x000ee20000000800 */
[----:B------:R-:W-:Y:S05]  /*0d00*/  @!P0 BRA `(.L_x_10) ;  /* 0x0000000000288947 */ /* 0x000fea0003800000 */
[----:B------:R-:W4:Y:S02]  /*0d10*/  LDC R9, c[0x0][0x64c] ;  /* 0x00019300ff097b82 */ /* 0x000f240000000800 */
[----:B----4-:R-:W-:-:S05]  /*0d20*/  IADD3 R9, P0, R24, R9, RZ ;  /* 0x0000000918097210 */ /* 0x010fca0007f1e0ff */
        /* <DEDUP_REMOVED lines=8> */
.L_x_10:
[----:B-1----:R-:W-:Y:S01]  /*0db0*/  SHF.R.U64 R4, R4, R14, R5 ;  /* 0x0000000e04047219 */ /* 0x002fe20000001205 */
[----:B0-----:R-:W-:Y:S01]  /*0dc0*/  VIADD R6, R15, 0xffffffff ;  /* 0xffffffff0f067836 */ /* 0x001fe20000000000 */
[----:B------:R-:W-:Y:S02]  /*0dd0*/  SHF.L.U32 R0, R25, R12, RZ ;  /* 0x0000000c19007219 */ /* 0x000fe400000006ff */
[----:B------:R-:W-:Y:S01]  /*0de0*/  LOP3.LUT R5, R27, R10, RZ, 0xc0, !PT ;  /* 0x0000000a1b057212 */ /* 0x000fe200078ec0ff */
[----:B------:R-:W-:Y:S01]  /*0df0*/  IMAD.MOV R7, RZ, RZ, -R4 ;  /* 0x000000ffff077224 */ /* 0x000fe200078e0a04 */
[----:B------:R-:W-:Y:S02]  /*0e00*/  SEL R3, R3, R30, !P1 ;  /* 0x0000001e03037207 */ /* 0x000fe40004800000 */
[----:B------:R-:W-:Y:S01]  /*0e10*/  LOP3.LUT R6, R13, R6, RZ, 0xc0, !PT ;  /* 0x000000060d067212 */ /* 0x000fe200078ec0ff */
[----:B------:R-:W-:Y:S02]  /*0e20*/  IMAD R4, R0, R4, R5 ;  /* 0x0000000400047224 */ /* 0x000fe400078e0205 */
[----:B--2---:R-:W-:-:S02]  /*0e30*/  IMAD R0, R7, R22, R24 ;  /* 0x0000001607007224 */ /* 0x004fc400078e0218 */
[----:B---3--:R-:W-:Y:S02]  /*0e40*/  IMAD R3, R4, R26, R3 ;  /* 0x0000001a04037224 */ /* 0x008fe400078e0203 */
[----:B------:R-:W-:Y:S02]  /*0e50*/  IMAD R154, R0, R15, R6 ;  /* 0x0000000f009a7224 */ /* 0x000fe400078e0206 */
[----:B------:R-:W-:Y:S02]  /*0e60*/  IMAD.MOV.U32 R4, RZ, RZ, 0x1 ;  /* 0x00000001ff047424 */ /* 0x000fe400078e00ff */
[----:B------:R-:W-:Y:S01]  /*0e70*/  IMAD.MOV.U32 R22, RZ, RZ, R28 ;  /* 0x000000ffff167224 */ /* 0x000fe200078e001c */
[----:B------:R-:W-:Y:S02]  /*0e80*/  SEL R153, R154, R3, !P1 ;  /* 0x000000039a997207 */ /* 0x000fe40004800000 */
[----:B------:R-:W-:Y:S02]  /*0e90*/  PRMT R0, R4, 0x7610, R0 ;  /* 0x0000761004007816 */ /* 0x000fe40000000000 */
[----:B------:R-:W-:-:S07]  /*0ea0*/  SEL R154, R3, R154, !P1 ;  /* 0x0000009a039a7207 */ /* 0x000fce0004800000 */
.L_x_8:
[----:B------:R-:W-:-:S08]  /*0eb0*/  NOP ;  /* 0x0000000000007918 */ /* 0x000fd00000000000 */
[----:B------:R-:W0:Y:S02]  /*0ec0*/  USETMAXREG.TRY_ALLOC.CTAPOOL UP0, 0xe8 ;  /* 0x000000e8000079c8 */ /* 0x000e240008000600 */
[----:B0-----:R-:W-:-:S13]  /*0ed0*/  PLOP3.LUT P0, PT, PT, PT, UP0, 0x80, 0x0 ;  /* 0x000000000000781c */ /* 0x001fda0003f0f008 */
[----:B------:R-:W-:Y:S05]  /*0ee0*/  @!P0 BRA `(.L_x_8) ;  /* 0xfffffffc00f08947 */ /* 0x000fea000383ffff */
[----:B------:R-:W-:Y:S01]  /*0ef0*/  ULDC.64 UR4, c[0x0][0x598] ;  /* 0x0001660000047ab9 */ /* 0x000fe20000000a00 */
[----:B------:R-:W-:Y:S01]  /*0f00*/  ULDC.64 UR36, c[0x0][0x208] ;  /* 0x0000820000247ab9 */ /* 0x000fe20000000a00 */
[----:B------:R-:W-:-:S04]  /*0f10*/  ISETP.NE.U32.AND P0, PT, RZ, UR4, PT ;  /* 0x00000004ff007c0c */ /* 0x000fc8000bf05070 */
[----:B------:R-:W-:-:S13]  /*0f20*/  ISETP.NE.AND.EX P0, PT, RZ, UR5, PT, P0 ;  /* 0x00000005ff007c0c */ /* 0x000fda000bf05300 */
[----:B------:R-:W-:Y:S05]  /*0f30*/  @!P0 BRA `(.L_x_11) ;  /* 0x00000000001c8947 */ /* 0x000fea0003800000 */
[----:B------:R-:W0:Y:S02]  /*0f40*/  LDC.64 R4, c[0x0][0x598] ;  /* 0x00016600ff047b82 */ /* 0x000e240000000a00 */
[----:B0-----:R-:W2:Y:S02]  /*0f50*/  LDG.E.64 R4, desc[UR36][R4.64] ;  /* 0x0000002404047981 */ /* 0x001ea4000c1e1b00 */
[----:B--2---:R-:W-:-:S04]  /*0f60*/  ISETP.NE.U32.AND P0, PT, R4, RZ, PT ;  /* 0x000000ff0400720c */ /* 0x004fc80003f05070 */
[----:B------:R-:W-:-:S13]  /*0f70*/  ISETP.NE.AND.EX P0, PT, R5, RZ, PT, P0 ;  /* 0x000000ff0500720c */ /* 0x000fda0003f05300 */
[----:B------:R-:W-:Y:S05]  /*0f80*/  @!P0 BRA `(.L_x_11) ;  /* 0x0000000000088947 */ /* 0x000fea0003800000 */
[----:B------:R0:W5:Y:S01]  /*0f90*/  LD.E R155, desc[UR36][R4.64] ;  /* 0x00000024049b7980 */ /* 0x000162000c101900 */
[----:B------:R-:W-:Y:S05]  /*0fa0*/  BRA `(.L_x_12) ;  /* 0x0000000000247947 */ /* 0x000fea0003800000 */
.L_x_11:
[----:B------:R-:W-:Y:S02]  /*0fb0*/  ULDC.64 UR4, c[0x0][0x588] ;  /* 0x0001620000047ab9 */ /* 0x000fe40000000a00 */
[----:B------:R-:W-:-:S04]  /*0fc0*/  ISETP.NE.U32.AND P0, PT, RZ, UR4, PT ;  /* 0x00000004ff007c0c */ /* 0x000fc8000bf05070 */
[----:B------:R-:W-:-:S13]  /*0fd0*/  ISETP.NE.AND.EX P0, PT, RZ, UR5, PT, P0 ;  /* 0x00000005ff007c0c */ /* 0x000fda000bf05300 */
[----:B------:R-:W-:Y:S05]  /*0fe0*/  @!P0 BRA `(.L_x_13) ;  /* 0x00000000000c8947 */ /* 0x000fea0003800000 */
[----:B------:R-:W0:Y:S02]  /*0ff0*/  LDC.64 R4, c[0x0][0x588] ;  /* 0x00016200ff047b82 */ /* 0x000e240000000a00 */
[----:B0-----:R1:W5:Y:S01]  /*1000*/  LDG.E R155, desc[UR36][R4.64] ;  /* 0x00000024049b7981 */ /* 0x001362000c1e1900 */
[----:B------:R-:W-:Y:S05]  /*1010*/  BRA `(.L_x_12) ;  /* 0x0000000000087947 */ /* 0x000fea0003800000 */
.L_x_13:
[----:B------:R-:W-:Y:S02]  /*1020*/  ULDC UR4, c[0x0][0x580] ;  /* 0x0001600000047ab9 */ /* 0x000fe40000000800 */
[----:B------:R-:W-:-:S07]  /*1030*/  IMAD.U32 R155, RZ, RZ, UR4 ;  /* 0x00000004ff9b7e24 */ /* 0x000fce000f8e00ff */
.L_x_12:
[----:B------:R-:W-:Y:S02]  /*1040*/  ULDC.64 UR4, c[0x0][0x5a0] ;  /* 0x0001680000047ab9 */ /* 0x000fe40000000a00 */
[----:B------:R-:W-:-:S04]  /*1050*/  ISETP.NE.U32.AND P0, PT, RZ, UR4, PT ;  /* 0x00000004ff007c0c */ /* 0x000fc8000bf05070 */
[----:B------:R-:W-:-:S13]  /*1060*/  ISETP.NE.AND.EX P0, PT, RZ, UR5, PT, P0 ;  /* 0x00000005ff007c0c */ /* 0x000fda000bf05300 */
[----:B------:R-:W-:Y:S05]  /*1070*/  @!P0 BRA `(.L_x_14) ;  /* 0x00000000001c8947 */ /* 0x000fea0003800000 */
[----:B01----:R-:W0:Y:S02]  /*1080*/  LDC.64 R4, c[0x0][0x5a0] ;  /* 0x00016800ff047b82 */ /* 0x003e240000000a00 */
[----:B0-----:R-:W2:Y:S02]  /*1090*/  LDG.E.64 R4, desc[UR36][R4.64] ;  /* 0x0000002404047981 */ /* 0x001ea4000c1e1b00 */
[----:B--2---:R-:W-:-:S04]  /*10a0*/  ISETP.NE.U32.AND P0, PT, R4, RZ, PT ;  /* 0x000000ff0400720c */ /* 0x004fc80003f05070 */
[----:B------:R-:W-:-:S13]  /*10b0*/  ISETP.NE.AND.EX P0, PT, R5, RZ, PT, P0 ;  /* 0x000000ff0500720c */ /* 0x000fda0003f05300 */
[----:B------:R-:W-:Y:S05]  /*10c0*/  @!P0 BRA `(.L_x_14) ;  /* 0x0000000000088947 */ /* 0x000fea0003800000 */
[----:B------:R0:W5:Y:S01]  /*10d0*/  LD.E R156, desc[UR36][R4.64] ;  /* 0x00000024049c7980 */ /* 0x000162000c101900 */
[----:B------:R-:W-:Y:S05]  /*10e0*/  BRA `(.L_x_15) ;  /* 0x0000000000247947 */ /* 0x000fea0003800000 */
.L_x_14:
[----:B------:R-:W-:Y:S02]  /*10f0*/  ULDC.64 UR4, c[0x0][0x590] ;  /* 0x0001640000047ab9 */ /* 0x000fe40000000a00 */
[----:B------:R-:W-:-:S04]  /*1100*/  ISETP.NE.U32.AND P0, PT, RZ, UR4, PT ;  /* 0x00000004ff007c0c */ /* 0x000fc8000bf05070 */
[----:B------:R-:W-:-:S13]  /*1110*/  ISETP.NE.AND.EX P0, PT, RZ, UR5, PT, P0 ;  /* 0x00000005ff007c0c */ /* 0x000fda000bf05300 */
[----:B------:R-:W-:Y:S05]  /*1120*/  @!P0 BRA `(.L_x_16) ;  /* 0x00000000000c8947 */ /* 0x000fea0003800000 */
[----:B------:R-:W2:Y:S02]  /*1130*/  LDC.64 R156, c[0x0][0x590] ;  /* 0x00016400ff9c7b82 */ /* 0x000ea40000000a00 */
[----:B--2---:R2:W5:Y:S01]  /*1140*/  LDG.E R156, desc[UR36][R156.64] ;  /* 0x000000249c9c7981 */ /* 0x004562000c1e1900 */
[----:B------:R-:W-:Y:S05]  /*1150*/  BRA `(.L_x_15) ;  /* 0x0000000000087947 */ /* 0x000fea0003800000 */
.L_x_16:
[----:B------:R-:W-:Y:S02]  /*1160*/  ULDC UR4, c[0x0][0x584] ;  /* 0x0001610000047ab9 */ /* 0x000fe40000000800 */
[----:B------:R-:W-:-:S07]  /*1170*/  IMAD.U32 R156, RZ, RZ, UR4 ;  /* 0x00000004ff9c7e24 */ /* 0x000fce000f8e00ff */
.L_x_15:
[----:B------:R-:W-:-:S13]  /*1180*/  LOP3.LUT P0, RZ, R0, 0xff, RZ, 0xc0, !PT ;  /* 0x000000ff00ff7812 */ /* 0x000fda000780c0ff */
[----:B------:R-:W-:Y:S05]  /*1190*/  @!P0 EXIT ;  /* 0x000000000000894d */ /* 0x000fea0003800000 */
[----:B------:R-:W-:Y:S01]  /*11a0*/  ULDC UR4, c[0x0][0x28c] ;  /* 0x0000a30000047ab9 */ /* 0x000fe20000000800 */
[----:B------:R-:W-:Y:S01]  /*11b0*/  UMOV UR38, URZ ;  /* 0x0000003f00267c82 */ /* 0x000fe20008000000 */
[----:B------:R-:W-:Y:S01]  /*11c0*/  UIADD3 UR4, UR4, 0x7f, URZ ;  /* 0x0000007f04047890 */ /* 0x000fe2000fffe03f */
[----:B------:R-:W-:-:S03]  /*11d0*/  UMOV UR39, URZ ;  /* 0x0000003f00277c82 */ /* 0x000fc60008000000 */
[----:B------:R-:W-:-:S04]  /*11e0*/  USHF.R.S32.HI UR5, URZ, 0x1f, UR4 ;  /* 0x0000001f3f057899 */ /* 0x000fc80008011404 */
[----:B------:R-:W-:-:S04]  /*11f0*/  ULEA.HI UR5, UR5, UR4, URZ, 0x7 ;  /* 0x0000000405057291 */ /* 0x000fc8000f8f383f */
[----:B------:R-:W-:-:S12]  /*1200*/  USHF.R.S32.HI UR40, URZ, 0x7, UR5 ;  /* 0x000000073f287899 */ /* 0x000fd80008011405 */
.L_x_294:
[----:B------:R-:W-:Y:S01]  /*1210*/  LOP3.LUT R0, R18, 0x80, RZ, 0xc0, !PT ;  /* 0x0000008012007812 */ /* 0x000fe200078ec0ff */
[----:B---3--:R-:W3:Y:S01]  /*1220*/  S2UR UR7, SR_CgaCtaId ;  /* 0x00000000000779c3 */ /* 0x008ee20000008800 */
[----:B------:R-:W-:Y:S02]  /*1230*/  UMOV UR6, 0x400 ;  /* 0x0000040000067882 */ /* 0x000fe40000000000 */
[----:B------:R-:W-:-:S06]  /*1240*/  SHF.R.U32.HI R0, RZ, 0x7, R0 ;  /* 0x00000007ff007819 */ /* 0x000fcc0000011600 */
[----:B----4-:R-:W4:Y:S01]  /*1250*/  SHFL.IDX PT, R0, R0, RZ, 0x1f ;  /* 0x00001fff00007589 */ /* 0x010f2200000e0000 */
[----:B---3--:R-:W-:Y:S01]  /*1260*/  ULEA UR6, UR7, UR6, 0x18 ;  /* 0x0000000607067291 */ /* 0x008fe2000f8ec03f */
[----:B----4-:R-:W-:-:S13]  /*1270*/  R2UR UR4, R0 ;  /* 0x00000000000472ca */ /* 0x010fda00000e0000 */
[----:B------:R-:W-:-:S04]  /*1280*/  ULEA.HI UR5, UR4, UR4, URZ, 0x1 ;  /* 0x0000000404057291 */ /* 0x000fc8000f8f083f */
[----:B------:R-:W-:-:S04]  /*1290*/  ULOP3.LUT UR5, UR5, 0x7fffe, URZ, 0xc0, !UPT ;  /* 0x0007fffe05057892 */ /* 0x000fc8000f8ec03f */
[----:B------:R-:W-:-:S03]  /*12a0*/  UIADD3 UR5, UR4, -UR5, URZ ;  /* 0x8000000504057290 */ /* 0x000fc6000fffe03f */
[----:B------:R-:W-:Y:S01]  /*12b0*/  ULDC UR4, c[0x0][0x28c] ;  /* 0x0000a30000047ab9 */ /* 0x000fe20000000800 */
[----:B------:R-:W-:Y:S01]  /*12c0*/  ULEA UR5, UR5, UR6, 0xd ;  /* 0x0000000605057291 */ /* 0x000fe2000f8e683f */
[----:B------:R-:W-:-:S03]  /*12d0*/  ISETP.LT.AND P0, PT, RZ, UR4, PT ;  /* 0x00000004ff007c0c */ /* 0x000fc6000bf01270 */
[----:B------:R-:W-:-:S04]  /*12e0*/  UIADD3 UR5, UR5, 0x100, URZ ;  /* 0x0000010005057890 */ /* 0x000fc8000fffe03f */
[----:B------:R-:W-:-:S04]  /*12f0*/  USHF.R.U32.HI UR5, URZ, 0x4, UR5 ;  /* 0x000000043f057899 */ /* 0x000fc80008011605 */
[----:B------:R-:W-:Y:S02]  /*1300*/  ULOP3.LUT UR41, UR5, 0x3fff, URZ, 0xc0, !UPT ;  /* 0x00003fff05297892 */ /* 0x000fe4000f8ec03f */
[----:B------:R-:W-:Y:S10]  /*1310*/  @P0 BRA `(.L_x_17) ;  /* 0x0000000000400947 */ /* 0x000ff40003800000 */
[----:B------:R-:W-:Y:S01]  /*1320*/  MOV R0, 0x0 ;  /* 0x0000000000007802 */ /* 0x000fe20000000f00 */
[----:B------:R-:W-:Y:S01]  /*1330*/  ULDC.64 UR4, c[0x4][0x68] ;  /* 0x01001a0000047ab9 */ /* 0x000fe20000000a00 */
[----:B------:R-:W-:Y:S01]  /*1340*/  ULDC.64 UR6, c[0x4][0x8] ;  /* 0x0100020000067ab9 */ /* 0x000fe20000000a00 */
[----:B01----:R-:W-:Y:S01]  /*1350*/  IMAD.U32 R4, RZ, RZ, UR4 ;  /* 0x00000004ff047e24 */ /* 0x003fe2000f8e00ff */
[----:B------:R0:W1:Y:S01]  /*1360*/  LDC.64 R14, c[0x4][R0] ;  /* 0x01000000000e7b82 */ /* 0x0000620000000a00 */
[----:B------:R-:W-:Y:S01]  /*1370*/  IMAD.U32 R5, RZ, RZ, UR5 ;  /* 0x00000005ff057e24 */ /* 0x000fe2000f8e00ff */
[----:B------:R-:W-:Y:S01]  /*1380*/  ULDC.64 UR4, c[0x4][0x70] ;  /* 0x01001c0000047ab9 */ /* 0x000fe20000000a00 */
[----:B------:R-:W-:Y:S02]  /*1390*/  IMAD.U32 R10, RZ, RZ, UR6 ;  /* 0x00000006ff0a7e24 */ /* 0x000fe4000f8e00ff */
[----:B------:R-:W-:Y:S02]  /*13a0*/  IMAD.U32 R6, RZ, RZ, UR4 ;  /* 0x00000004ff067e24 */ /* 0x000fe4000f8e00ff */
[----:B------:R-:W-:-:S02]  /*13b0*/  IMAD.U32 R7, RZ, RZ, UR5 ;  /* 0x00000005ff077e24 */ /* 0x000fc4000f8e00ff */
[----:B------:R-:W-:Y:S02]  /*13c0*/  IMAD.U32 R11, RZ, RZ, UR7 ;  /* 0x00000007ff0b7e24 */ /* 0x000fe4000f8e00ff */
[----:B------:R-:W-:Y:S02]  /*13d0*/  IMAD.MOV.U32 R8, RZ, RZ, 0x1e1 ;  /* 0x000001e1ff087424 */ /* 0x000fe400078e00ff */
[----:B------:R-:W-:Y:S02]  /*13e0*/  IMAD.MOV.U32 R12, RZ, RZ, 0x1 ;  /* 0x00000001ff0c7424 */ /* 0x000fe400078e00ff */
[----:B0-----:R-:W-:-:S07]  /*13f0*/  IMAD.MOV.U32 R13, RZ, RZ, RZ ;  /* 0x000000ffff0d7224 */ /* 0x001fce00078e00ff */
[----:B------:R-:W-:-:S07]  /*1400*/  LEPC R20, `(.L_x_17) ;  /* 0x000000001014794e */ /* 0x000fce0000000000 */
[----:B-12--5:R-:W-:Y:S05]  /*1410*/  CALL.ABS.NOINC R14 ;  /* 0x000000000e007343 */ /* 0x026fea0003c00000 */
.L_x_17:
[----:B------:R-:W-:-:S04]  /*1420*/  LOP3.LUT R0, R19, 0x1, RZ, 0xfc, !PT ;  /* 0x0000000113007812 */ /* 0x000fc800078efcff */
[----:B------:R-:W-:-:S13]  /*1430*/  ISETP.NE.AND P0, PT, R0, 0x3, PT ;  /* 0x000000030000780c */ /* 0x000fda0003f05270 */
[----:B------:R-:W-:Y:S05]  /*1440*/  @!P0 BRA `(.L_x_18) ;  /* 0x0000000000048947 */ /* 0x000fea0003800000 */
[----:B------:R-:W-:Y:S01]  /*1450*/  BPT.TRAP 0x1 ;  /* 0x000000040000795c */ /* 0x000fe20000300000 */
.L_x_18:
[----:B------:R-:W3:Y:S01]  /*1460*/  S2UR UR5, SR_CgaCtaId ;  /* 0x00000000000579c3 */ /* 0x000ee20000008800 */
[----:B------:R-:W-:Y:S01]  /*1470*/  UMOV UR4, 0x400 ;  /* 0x0000040000047882 */ /* 0x000fe20000000000 */
[----:B------:R-:W-:Y:S02]  /*1480*/  IMAD.U32 R0, RZ, RZ, UR38 ;  /* 0x00000026ff007e24 */ /* 0x000fe4000f8e00ff */
[----:B------:R-:W-:-:S03]  /*1490*/  IMAD.U32 R3, RZ, RZ, UR39 ;  /* 0x00000027ff037e24 */ /* 0x000fc6000f8e00ff */
[----:B------:R-:W-:Y:S01]  /*14a0*/  SHF.L.U32 R0, R0, 0x1f, RZ ;  /* 0x0000001f00007819 */ /* 0x000fe200000006ff */
[----:B---3--:R-:W-:-:S06]  /*14b0*/  ULEA UR4, UR5, UR4, 0x18 ;  /* 0x0000000405047291 */ /* 0x008fcc000f8ec03f */
[----:B------:R-:W-:-:S04]  /*14c0*/  IMAD.U32 R6, RZ, RZ, UR4 ;  /* 0x00000004ff067e24 */ /* 0x000fc8000f8e00ff */
[----:B------:R-:W-:-:S04]  /*14d0*/  IMAD R3, R3, 0x8, R6 ;  /* 0x0000000803037824 */ /* 0x000fc800078e0206 */
[----:B------:R3:W4:Y:S01]  /*14e0*/  SYNCS.PHASECHK.TRANS64.TRYWAIT P1, [R3+URZ], R0 ;  /* 0x00000000030075a7 */ /* 0x000722000802017f */
[----:B------:R-:W-:Y:S05]  /*14f0*/  @!P0 BRA `(.L_x_19) ;  /* 0x0000000000048947 */ /* 0x000fea0003800000 */
[----:B------:R-:W-:Y:S01]  /*1500*/  BPT.TRAP 0x1 ;  /* 0x000000040000795c */ /* 0x000fe20000300000 */
.L_x_19:
[----:B----4-:R-:W-:Y:S05]  /*1510*/  @P1 BRA `(.L_x_20) ;  /* 0x0000000000081947 */ /* 0x010fea0003800000 */
[----:B------:R-:W4:Y:S02]  /*1520*/  SYNCS.PHASECHK.TRANS64.TRYWAIT P1, [R3+URZ], R0 ;  /* 0x00000000030075a7 */ /* 0x000f24000802017f */
[----:B----4-:R-:W-:Y:S05]  /*1530*/  @!P1 BRA `(.L_x_21) ;  /* 0x00000088008c9947 */ /* 0x010fea0003800000 */
.L_x_20:
[----:B------:R-:W-:-:S04]  /*1540*/  UISETP.LT.AND UP0, UPT, UR40, 0x1, UPT ;  /* 0x000000012800788c */ /* 0x000fc8000bf01270 */
[----:B------:R-:W-:-:S06]  /*1550*/  USEL UR4, UR40, 0x1, UP0 ;  /* 0x0000000128047887 */ /* 0x000fcc0008000000 */
[----:B---34-:R-:W-:Y:S01]  /*1560*/  IMAD.U32 R0, RZ, RZ, UR4 ;  /* 0x00000004ff007e24 */ /* 0x018fe2000f8e00ff */
[----:B------:R-:W-:Y:S05]  /*1570*/  WARPSYNC.ALL ;  /* 0x0000000000007948 */ /* 0x000fea0003800000 */
[----:B------:R-:W-:-:S04]  /*1580*/  IADD3 R0, -R0, UR40, RZ ;  /* 0x0000002800007c10 */ /* 0x000fc8000fffe1ff */
[----:B------:R-:W-:Y:S02]  /*1590*/  ISETP.GE.AND P1, PT, R0, 0x1, PT ;  /* 0x000000010000780c */ /* 0x000fe40003f26270 */
[----:B------:R-:W-:Y:S01]  /*15a0*/  R2UR UR4, R6 ;  /* 0x00000000060472ca */ /* 0x000fe200000e0000 */
[----:B------:R-:W-:Y:S01]  /*15b0*/  WARPGROUP.ARRIVE ;  /* 0x00000000000079c5 */ /* 0x000fe20000000000 */
[----:B------:R-:W-:Y:S01]  /*15c0*/  UMOV UR9, 0x40000040 ;  /* 0x4000004000097882 */ /* 0x000fe20000000000 */
[----:B------:R-:W-:-:S10]  /*15d0*/  UMOV UR11, 0x40000040 ;  /* 0x40000040000b7882 */ /* 0x000fd40000000000 */
[----:B------:R-:W-:-:S04]  /*15e0*/  UIADD3 UR4, UR4, 0x10100, URZ ;  /* 0x0001010004047890 */ /* 0x000fc8000fffe03f */
[----:B------:R-:W-:-:S04]  /*15f0*/  USHF.R.U32.HI UR4, URZ, 0x4, UR4 ;  /* 0x000000043f047899 */ /* 0x000fc80008011604 */
[----:B------:R-:W-:Y:S02]  /*1600*/  ULOP3.LUT UR5, UR4, 0x3fff, URZ, 0xc0, !UPT ;  /* 0x00003fff04057892 */ /* 0x000fe4000f8ec03f */
[----:B------:R-:W-:Y:S02]  /*1610*/  ULOP3.LUT UR4, UR41, 0x10000, URZ, 0xfc, !UPT ;  /* 0x0001000029047892 */ /* 0x000fe4000f8efc3f */
[----:B------:R-:W-:Y:S02]  /*1620*/  ULOP3.LUT UR5, UR5, 0x10000, URZ, 0xfc, !UPT ;  /* 0x0001000005057892 */ /* 0x000fe4000f8efc3f */
[----:B------:R-:W-:Y:S02]  /*1630*/  ULEA UR6, UR39, UR4, 0xa ;  /* 0x0000000427067291 */ /* 0x000fe4000f8e503f */
[----:B------:R-:W-:-:S05]  /*1640*/  ULEA UR7, UR39, UR5, 0xb ;  /* 0x0000000527077291 */ /* 0x000fca000f8e583f */
[----:B------:R-:W-:Y:S02]  /*1650*/  UMOV UR8, UR6 ;  /* 0x0000000600087c82 */ /* 0x000fe40008000000 */
[----:B------:R-:W-:Y:S02]  /*1660*/  UMOV UR10, UR7 ;  /* 0x00000007000a7c82 */ /* 0x000fe40008000000 */
[----:B------:R-:W-:Y:S01]  /*1670*/  IGMMA.64x256x32.S8.S8 R24, gdesc[UR8], RZ, !UPT, gsb0 ;  /* 0x06600000081879f1 */ /* 0x000fe2000c0410ff */
[----:B------:R-:W-:Y:S02]  /*1680*/  UIADD3 UR8, UR6, 0x2, URZ ;  /* 0x0000000206087890 */ /* 0x000fe4000fffe03f */
[----:B------:R-:W-:Y:S01]  /*1690*/  UIADD3 UR10, UR7, 0x2, URZ ;  /* 0x00000002070a7890 */ /* 0x000fe2000fffe03f */
[----:B------:R-:W-:Y:S01]  /*16a0*/  UMOV UR9, 0x40000040 ;  /* 0x4000004000097882 */ /* 0x000fe20000000000 */
[----:B------:R-:W-:Y:S01]  /*16b0*/  UMOV UR11, 0x40000040 ;  /* 0x40000040000b7882 */ /* 0x000fe20000000000 */
[----:B------:R-:W-:-:S02]  /*16c0*/  WARPGROUP.DEPBAR.LE gsb0, 0x0 ;  /* 0x00008000000079c5 */ /* 0x000fc40000010000 */
[----:B------:R-:W-:-:S06]  /*16d0*/  WARPGROUP.ARRIVE ;  /* 0x00000000000079c5 */ /* 0x000fcc0000000000 */
[----:B------:R-:W-:Y:S01]  /*16e0*/  IGMMA.64x256x32.S8.S8 R24, gdesc[UR8], R24, gsb0 ;  /* 0x06600000081879f1 */ /* 0x000fe20008041018 */
[----:B------:R-:W-:Y:S02]  /*16f0*/  UIADD3 UR8, UR6, 0x4, URZ ;  /* 0x0000000406087890 */ /* 0x000fe4000fffe03f */
[----:B------:R-:W-:Y:S01]  /*1700*/  UIADD3 UR10, UR7, 0x4, URZ ;  /* 0x00000004070a7890 */ /* 0x000fe2000fffe03f */
[----:B------:R-:W-:Y:S01]  /*1710*/  UMOV UR9, 0x40000040 ;  /* 0x4000004000097882 */ /* 0x000fe20000000000 */
[----:B------:R-:W-:Y:S01]  /*1720*/  UMOV UR11, 0x40000040 ;  /* 0x40000040000b7882 */ /* 0x000fe20000000000 */
[----:B------:R-:W-:Y:S02]  /*1730*/  WARPGROUP.DEPBAR.LE gsb0, 0x0 ;  /* 0x00008000000079c5 */ /* 0x000fe40000010000 */
        /* <DEDUP_REMOVED lines=8> */
[----:B------:R-:W-:Y:S03]  /*17c0*/  IGMMA.64x256x32.S8.S8 R24, gdesc[UR8], R24, gsb0 ;  /* 0x06600000081879f1 */ /* 0x000fe60008041018 */
[----:B------:R-:W-:Y:S02]  /*17d0*/  WARPGROUP.DEPBAR.LE gsb0, 0x0 ;  /* 0x00008000000079c5 */ /* 0x000fe40000010000 */
[----:B------:R-:W-:Y:S05]  /*17e0*/  @!P1 BRA `(.L_x_22) ;  /* 0x0000000400249947 */ /* 0x000fea0003800000 */
[----:B------:R-:W-:Y:S02]  /*17f0*/  UIADD3 UR6, UR39, 0x1, URZ ;  /* 0x0000000127067890 */ /* 0x000fe4000fffe03f */
[----:B------:R-:W-:Y:S02]  /*1800*/  IMAD.U32 R3, RZ, RZ, UR39 ;  /* 0x00000027ff037e24 */ /* 0x000fe4000f8e00ff */
[----:B------:R-:W-:-:S04]  /*1810*/  UISETP.NE.AND UP0, UPT, UR6, 0x4, UPT ;  /* 0x000000040600788c */ /* 0x000fc8000bf05270 */
[----:B------:R-:W-:Y:S02]  /*1820*/  USEL UR7, URZ, 0x1, UP0 ;  /* 0x000000013f077887 */ /* 0x000fe40008000000 */
[----:B------:R-:W-:Y:S02]  /*1830*/  USEL UR6, UR6, URZ, UP0 ;  /* 0x0000003f06067287 */ /* 0x000fe40008000000 */
[----:B------:R-:W-:-:S06]  /*1840*/  ULOP3.LUT UR7, UR38, UR7, URZ, 0x3c, !UPT ;  /* 0x0000000726077292 */ /* 0x000fcc000f8e3c3f */
[----:B------:R-:W-:-:S07]  /*1850*/  IMAD.U32 R7, RZ, RZ, UR7 ;  /* 0x00000007ff077e24 */ /* 0x000fce000f8e00ff */
.L_x_29:
[----:B------:R-:W-:Y:S05]  /*1860*/  @!P0 BRA `(.L_x_23) ;  /* 0x0000000000048947 */ /* 0x000fea0003800000 */
[----:B------:R-:W-:Y:S01]  /*1870*/  BPT.TRAP 0x1 ;  /* 0x000000040000795c */ /* 0x000fe20000300000 */
.L_x_23:
[----:B------:R-:W3:Y:S01]  /*1880*/  S2UR UR8, SR_CgaCtaId ;  /* 0x00000000000879c3 */ /* 0x000ee20000008800 */
[----:B------:R-:W-:Y:S01]  /*1890*/  UMOV UR7, 0x400 ;  /* 0x0000040000077882 */ /* 0x000fe20000000000 */
[----:B01----:R-:W-:Y:S01]  /*18a0*/  IMAD.U32 R5, RZ, RZ, UR6 ;  /* 0x00000006ff057e24 */ /* 0x003fe2000f8e00ff */
[----:B------:R-:W-:Y:S01]  /*18b0*/  SHF.L.U32 R4, R7, 0x1f, RZ ;  /* 0x0000001f07047819 */ /* 0x000fe200000006ff */
[----:B---3--:R-:W-:-:S06]  /*18c0*/  ULEA UR7, UR8, UR7, 0x18 ;  /* 0x0000000708077291 */ /* 0x008fcc000f8ec03f */
[----:B------:R-:W-:-:S04]  /*18d0*/  IMAD.U32 R6, RZ, RZ, UR7 ;  /* 0x00000007ff067e24 */ /* 0x000fc8000f8e00ff */
[----:B------:R-:W-:-:S04]  /*18e0*/  IMAD R5, R5, 0x8, R6 ;  /* 0x0000000805057824 */ /* 0x000fc800078e0206 */
[----:B------:R0:W1:Y:S01]  /*18f0*/  SYNCS.PHASECHK.TRANS64.TRYWAIT P1, [R5+URZ], R4 ;  /* 0x00000004050075a7 */ /* 0x000062000802017f */
[----:B------:R-:W-:Y:S05]  /*1900*/  @!P0 BRA `(.L_x_24) ;  /* 0x0000000000048947 */ /* 0x000fea0003800000 */
[----:B------:R-:W-:Y:S01]  /*1910*/  BPT.TRAP 0x1 ;  /* 0x000000040000795c */ /* 0x000fe20000300000 */
.L_x_24:
[----:B-1----:R-:W-:Y:S05]  /*1920*/  @P1 BRA `(.L_x_25) ;  /* 0x0000000000081947 */ /* 0x002fea0003800000 */
[----:B------:R-:W1:Y:S02]  /*1930*/  SYNCS.PHASECHK.TRANS64.TRYWAIT P1, [R5+URZ], R4 ;  /* 0x00000004050075a7 */ /* 0x000e64000802017f */
[----:B-1----:R-:W-:Y:S05]  /*1940*/  @!P1 BRA `(.L_x_26) ;  /* 0x00000084009c9947 */ /* 0x002fea0003800000 */
.L_x_25:
[----:B------:R-:W-:Y:S01]  /*1950*/  ULEA UR7, UR6, UR4, 0xa ;  /* 0x0000000406077291 */ /* 0x000fe2000f8e503f */
[----:B------:R-:W-:Y:S01]  /*1960*/  WARPGROUP.ARRIVE ;  /* 0x00000000000079c5 */ /* 0x000fe20000000000 */
[----:B------:R-:W-:Y:S01]  /*1970*/  ULEA UR12, UR6, UR5, 0xb ;  /* 0x00000005060c7291 */ /* 0x000fe2000f8e583f */
[----:B------:R-:W-:Y:S01]  /*1980*/  UMOV UR9, 0x40000040 ;  /* 0x4000004000097882 */ /* 0x000fe20000000000 */
[----:B------:R-:W-:-:S03]  /*1990*/  UMOV UR11, 0x40000040 ;  /* 0x40000040000b7882 */ /* 0x000fc60000000000 */
[----:B------:R-:W-:Y:S02]  /*19a0*/  UMOV UR8, UR7 ;  /* 0x0000000700087c82 */ /* 0x000fe40008000000 */
[----:B------:R-:W-:Y:S02]  /*19b0*/  UMOV UR10, UR12 ;  /* 0x0000000c000a7c82 */ /* 0x000fe40008000000 */
[----:B------:R-:W-:Y:S01]  /*19c0*/  IGMMA.64x256x32.S8.S8 R24, gdesc[UR8], R24, gsb0 ;  /* 0x06600000081879f1 */ /* 0x000fe20008041018 */
        /* <DEDUP_REMOVED lines=23> */
[----:B------:R-:W-:Y:S01]  /*1b40*/  BPT.TRAP 0x1 ;  /* 0x000000040000795c */ /* 0x000fe20000300000 */
.L_x_27:
[----:B------:R-:W-:-:S13]  /*1b50*/  ISETP.NE.AND P1, PT, R23, RZ, PT ;  /* 0x000000ff1700720c */ /* 0x000fda0003f25270 */
[----:B01----:R-:W-:-:S04]  /*1b60*/  @P1 IMAD R4, R3, 0x8, R6 ;  /* 0x0000000803041824 */ /* 0x003fc800078e0206 */
[----:B------:R-:W-:-:S05]  /*1b70*/  @P1 VIADD R5, R4, 0x20 ;  /* 0x0000002004051836 */ /* 0x000fca0000000000 */
[----:B------:R-:W-:-:S04]  /*1b80*/  @P1 PRMT R5, R152, 0x654, R5 ;  /* 0x0000065498051816 */ /* 0x000fc80000000005 */
[----:B------:R0:W-:Y:S01]  /*1b90*/  @P1 SYNCS.ARRIVE.TRANS64.RED.A1T0 RZ, [R5+URZ], RZ ;  /* 0x000000ff05ff19a7 */ /* 0x0001e2000810043f */
[----:B------:R-:W-:-:S13]  /*1ba0*/  ISETP.GT.U32.AND P1, PT, R19, 0x1, PT ;  /* 0x000000011300780c */ /* 0x000fda0003f24070 */
[----:B0-----:R-:W-:Y:S05]  /*1bb0*/  @P1 BRA `(.L_x_28) ;  /* 0x0000000000041947 */ /* 0x001fea0003800000 */
[----:B------:R-:W-:Y:S01]  /*1bc0*/  BPT.TRAP 0x1 ;  /* 0x000000040000795c */ /* 0x000fe20000300000 */
.L_x_28:
[----:B------:R-:W-:Y:S01]  /*1bd0*/  UIADD3 UR6, UR6, 0x1, URZ ;  /* 0x0000000106067890 */ /* 0x000fe2000fffe03f */
[C---:B------:R-:W-:Y:S01]  /*1be0*/  ISETP.GT.AND P2, PT, R0.reuse, 0x1, PT ;  /* 0x000000010000780c */ /* 0x040fe20003f44270 */
[----:B------:R-:W-:Y:S02]  /*1bf0*/  VIADD R3, R3, 0x1 ;  /* 0x0000000103037836 */ /* 0x000fe40000000000 */
[----:B------:R-:W-:Y:S01]  /*1c00*/  UISETP.NE.AND UP0, UPT, UR6, 0x4, UPT ;  /* 0x000000040600788c */ /* 0x000fe2000bf05270 */
[----:B------:R-:W-:Y:S02]  /*1c10*/  VIADD R0, R0, 0xffffffff ;  /* 0xffffffff00007836 */ /* 0x000fe40000000000 */
[C---:B------:R-:W-:Y:S01]  /*1c20*/  ISETP.NE.AND P1, PT, R3.reuse, 0x4, PT ;  /* 0x000000040300780c */ /* 0x040fe20003f25270 */
[----:B------:R-:W-:Y:S02]  /*1c30*/  USEL UR7, URZ, 0x1, UP0 ;  /* 0x000000013f077887 */ /* 0x000fe40008000000 */
[----:B------:R-:W-:Y:S01]  /*1c40*/  USEL UR6, UR6, URZ, UP0 ;  /* 0x0000003f06067287 */ /* 0x000fe20008000000 */
[----:B------:R-:W-:-:S03]  /*1c50*/  SEL R3, R3, RZ, P1 ;  /* 0x000000ff03037207 */ /* 0x000fc60000800000 */
[----:B------:R-:W-:Y:S01]  /*1c60*/  LOP3.LUT R7, R7, UR7, RZ, 0x3c, !PT ;  /* 0x0000000707077c12 */ /* 0x000fe2000f8e3cff */
[----:B------:R-:W-:Y:S07]  /*1c70*/  @P2 BRA `(.L_x_29) ;  /* 0xfffffff800f82947 */ /* 0x000fee000383ffff */
.L_x_22:
[----:B------:R-:W3:Y:S02]  /*1c80*/  LDC R0, c[0x0][0x28c] ;  /* 0x0000a300ff007b82 */ /* 0x000ee40000000800 */
[----:B---3--:R-:W-:-:S13]  /*1c90*/  ISETP.GE.AND P1, PT, R0, 0x1, PT ;  /* 0x000000010000780c */ /* 0x008fda0003f26270 */
[----:B------:R-:W-:Y:S05]  /*1ca0*/  @!P1 BRA `(.L_x_30) ;  /* 0x0000000000409947 */ /* 0x000fea0003800000 */
[----:B------:R-:W-:Y:S05]  /*1cb0*/  @!P0 BRA `(.L_x_31) ;  /* 0x0000000000048947 */ /* 0x000fea0003800000 */
[----:B------:R-:W-:Y:S01]  /*1cc0*/  BPT.TRAP 0x1 ;  /* 0x000000040000795c */ /* 0x000fe20000300000 */
.L_x_31:
[----:B------:R-:W-:Y:S01]  /*1cd0*/  ISETP.NE.AND P0, PT, R23, RZ, PT ;  /* 0x000000ff1700720c */ /* 0x000fe20003f05270 */
[----:B------:R-:W-:-:S12]  /*1ce0*/  UISETP.LT.AND UP1, UPT, UR40, 0x1, UPT ;  /* 0x000000012800788c */ /* 0x000fd8000bf21270 */
[----:B------:R-:W-:-:S05]  /*1cf0*/  VOTEU.ANY UP0, P0 ;  /* 0x00000000003f7886 */ /* 0x000fca0000000100 */
[----:B------:R-:W-:-:S04]  /*1d00*/  @UP0 USEL UR4, UR40, 0x1, UP1 ;  /* 0x0000000128040887 */ /* 0x000fc80008800000 */
[----:B------:R-:W-:-:S06]  /*1d10*/  @UP0 UIADD3 UR4, UR39, UR40, -UR4 ;  /* 0x0000002827040290 */ /* 0x000fcc000fffe804 */
[----:B------:R-:W-:-:S04]  /*1d20*/  IMAD.U32 R0, RZ, RZ, UR4 ;  /* 0x00000004ff007e24 */ /* 0x000fc8000f8e00ff */
[----:B------:R-:W-:-:S05]  /*1d30*/  @P0 IMAD.SHL.U32 R0, R0, 0x8, RZ ;  /* 0x0000000800000824 */ /* 0x000fca00078e00ff */
[----:B------:R-:W-:-:S04]  /*1d40*/  @P0 LOP3.LUT R0, R0, 0x18, RZ, 0xc0, !PT ;  /* 0x0000001800000812 */ /* 0x000fc800078ec0ff */
[----:B------:R-:W-:-:S04]  /*1d50*/  @P0 IADD3 R3, R6, 0x20, R0 ;  /* 0x0000002006030810 */ /* 0x000fc80007ffe000 */
[----:B------:R-:W-:-:S04]  /*1d60*/  @P0 PRMT R3, R152, 0x654, R3 ;  /* 0x0000065498030816 */ /* 0x000fc80000000003 */
[----:B------:R3:W-:Y:S01]  /*1d70*/  @P0 SYNCS.ARRIVE.TRANS64.RED.A1T0 RZ, [R3+URZ], RZ ;  /* 0x000000ff03ff09a7 */ /* 0x0007e2000810043f */
[----:B------:R-:W-:-:S13]  /*1d80*/  ISETP.GT.U32.AND P0, PT, R19, 0x1, PT ;  /* 0x000000011300780c */ /* 0x000fda0003f04070 */
[----:B---3--:R-:W-:Y:S05]  /*1d90*/  @P0 BRA `(.L_x_30) ;  /* 0x0000000000040947 */ /* 0x008fea0003800000 */
[----:B------:R-:W-:Y:S01]  /*1da0*/  BPT.TRAP 0x1 ;  /* 0x000000040000795c */ /* 0x000fe20000300000 */
.L_x_30:
[----:B------:R-:W3:Y:S01]  /*1db0*/  LDC R9, c[0x0][0x288] ;  /* 0x0000a200ff097b82 */ /* 0x000ee20000000800 */
[--C-:B------:R-:W-:Y:S01]  /*1dc0*/  SHF.R.U32.HI R0, RZ, 0x2, R18.reuse ;  /* 0x00000002ff007819 */ /* 0x100fe20000011612 */
[----:B------:R-:W-:Y:S01]  /*1dd0*/  UIADD3 UR39, UR40, UR39, URZ ;  /* 0x0000002728277290 */ /* 0x000fe2000fffe03f */
[----:B01----:R-:W-:Y:S01]  /*1de0*/  SHF.R.U32.HI R5, RZ, 0x7, R18 ;  /* 0x00000007ff057819 */ /* 0x003fe20000011612 */
[----:B------:R-:W-:Y:S01]  /*1df0*/  ULDC UR8, c[0x0][0x284] ;  /* 0x0000a10000087ab9 */ /* 0x000fe20000000800 */
[----:B------:R-:W-:Y:S01]  /*1e00*/  LOP3.LUT R4, R18, 0x60, RZ, 0xc0, !PT ;  /* 0x0000006012047812 */ /* 0x000fe200078ec0ff */
[----:B------:R-:W-:Y:S01]  /*1e10*/  USHF.R.U32.HI UR4, URZ, 0x2, UR39 ;  /* 0x000000023f047899 */ /* 0x000fe20008011627 */
[----:B------:R-:W-:Y:S01]  /*1e20*/  LOP3.LUT R3, R0, 0x7, RZ, 0xc0, !PT ;  /* 0x0000000700037812 */ /* 0x000fe200078ec0ff */
[----:B------:R-:W-:Y:S01]  /*1e30*/  UISETP.GT.U32.AND UP1, UPT, UR39, 0x3, UPT ;  /* 0x000000032700788c */ /* 0x000fe2000bf24070 */
[----:B------:R-:W-:Y:S01]  /*1e40*/  LOP3.LUT R0, R5, 0x1, RZ, 0xc0, !PT ;  /* 0x0000000105007812 */ /* 0x000fe200078ec0ff */
[----:B------:R-:W-:Y:S01]  /*1e50*/  ULOP3.LUT UR4, UR4, 0x1, URZ, 0xc0, !UPT ;  /* 0x0000000104047892 */ /* 0x000fe2000f8ec03f */
[----:B------:R-:W-:Y:S01]  /*1e60*/  SHF.R.U32.HI R6, RZ, 0x1, R4 ;  /* 0x00000001ff067819 */ /* 0x000fe20000011604 */
[----:B------:R-:W-:Y:S01]  /*1e70*/  IMAD.SHL.U32 R4, R18, 0x2, RZ ;  /* 0x0000000212047824 */ /* 0x000fe200078e00ff */
[----:B------:R-:W-:Y:S01]  /*1e80*/  SHF.R.S32.HI R14, RZ, 0x1f, R22 ;  /* 0x0000001fff0e7819 */ /* 0x000fe20000011416 */
[----:B------:R-:W-:Y:S01]  /*1e90*/  IMAD.SHL.U32 R8, R0, 0x40, RZ ;  /* 0x0000004000087824 */ /* 0x000fe200078e00ff */
[--C-:B------:R-:W-:Y:S01]  /*1ea0*/  IADD3 R5, RZ, -R6, -R3.reuse ;  /* 0x80000006ff057210 */ /* 0x100fe20007ffe803 */
[----:B------:R-:W-:Y:S01]  /*1eb0*/  UISETP.NE.U32.AND UP0, UPT, UR4, 0x1, UPT ;  /* 0x000000010400788c */ /* 0x000fe2000bf05070 */
[----:B------:R-:W-:Y:S01]  /*1ec0*/  LOP3.LUT R4, R4, 0x6, RZ, 0xc0, !PT ;  /* 0x0000000604047812 */ /* 0x000fe200078ec0ff */
[----:B------:R-:W-:Y:S01]  /*1ed0*/  ULDC.64 UR6, c[0x0][0x5d0] ;  /* 0x0001740000067ab9 */ /* 0x000fe20000000a00 */
[----:B------:R-:W-:Y:S01]  /*1ee0*/  LOP3.LUT R3, R8, 0x40, R3, 0xe2, !PT ;  /* 0x0000004008037812 */ /* 0x000fe200078ee203 */
[----:B------:R-:W-:Y:S01]  /*1ef0*/  IMAD R7, R0, -0x40, R5 ;  /* 0xffffffc000077824 */ /* 0x000fe200078e0205 */
[----:B------:R-:W-:Y:S01]  /*1f00*/  LOP3.LUT R0, R18, 0x3, RZ, 0xc0, !PT ;  /* 0x0000000312007812 */ /* 0x000fe200078ec0ff */
[----:B------:R-:W-:Y:S01]  /*1f10*/  UISETP.LT.U32.AND UP1, UPT, UR40, 0x4, UP1 ;  /* 0x000000042800788c */ /* 0x000fe20008f21070 */
[----:B------:R-:W-:Y:S01]  /*1f20*/  PRMT R8, R4, 0x6540, R153 ;  /* 0x0000654004087816 */ /* 0x000fe20000000099 */
[----:B------:R-:W-:Y:S01]  /*1f30*/  IMAD.SHL.U32 R153, R153, 0x100, RZ ;  /* 0x0000010099997824 */ /* 0x000fe200078e00ff */
[----:B------:R-:W-:Y:S01]  /*1f40*/  UISETP.GT.U32.AND UP0, UPT, UR40, 0x3, !UP0 ;  /* 0x000000032800788c */ /* 0x000fe2000c704070 */
[----:B---3--:R-:W-:Y:S01]  /*1f50*/  IMAD R12, R0, -0x2, R9 ;  /* 0xfffffffe000c7824 */ /* 0x008fe200078e0209 */
[----:B------:R-:W-:Y:S01]  /*1f60*/  USEL UR5, URZ, 0x1, !UP1 ;  /* 0x000000013f057887 */ /* 0x000fe2000c800000 */
[----:B------:R-:W-:Y:S01]  /*1f70*/  IMAD.SHL.U32 R0, R154, 0x80, RZ ;  /* 0x000000809a007824 */ /* 0x000fe200078e00ff */
[----:B------:R-:W-:Y:S01]  /*1f80*/  ISETP.GE.AND P0, PT, R153, R9, PT ;  /* 0x000000099900720c */ /* 0x000fe20003f06270 */
[----:B------:R-:W-:Y:S01]  /*1f90*/  IMAD R5, R14, UR6, RZ ;  /* 0x000000060e057c24 */ /* 0x000fe2000f8e02ff */
[----:B------:R-:W-:Y:S01]  /*1fa0*/  SHF.R.S32.HI R9, RZ, 0x1f, R8 ;  /* 0x0000001fff097819 */ /* 0x000fe20000011408 */
[----:B------:R-:W-:Y:S01]  /*1fb0*/  USEL UR4, URZ, 0x1, !UP0 ;  /* 0x000000013f047887 */ /* 0x000fe2000c000000 */
[----:B------:R-:W-:Y:S01]  /*1fc0*/  ISETP.GE.OR P0, PT, R0, UR8, P0 ;  /* 0x0000000800007c0c */ /* 0x000fe20008706670 */
[----:B------:R-:W-:Y:S01]  /*1fd0*/  IMAD.WIDE R10, R154, 0x80, RZ ;  /* 0x000000809a0a7825 */ /* 0x000fe200078e02ff */
[----:B------:R-:W-:Y:S01]  /*1fe0*/  ULOP3.LUT UR39, UR39, 0x3, URZ, 0xc0, !UPT ;  /* 0x0000000327277892 */ /* 0x000fe2000f8ec03f */
[----:B------:R-:W-:Y:S01]  /*1ff0*/  IADD3 R162, -R0, UR8, R7 ;  /* 0x0000000800a27c10 */ /* 0x000fe2000fffe107 */
[----:B------:R-:W-:Y:S01]  /*2000*/  ULOP3.LUT UR38, UR4, UR38, UR5, 0x96, !UPT ;  /* 0x0000002604267292 */ /* 0x000fe2000f8e9605 */
[----:B------:R-:W-:Y:S01]  /*2010*/  IMAD R13, R22, UR7, R5 ;  /* 0x00000007160d7c24 */ /* 0x000fe2000f8e0205 */
[----:B------:R-:W-:Y:S01]  /*2020*/  LOP3.LUT R163, R10, R3, R6, 0xfe, !PT ;  /* 0x000000030aa37212 */ /* 0x000fe200078efe06 */
[----:B------:R-:W-:-:S04]  /*2030*/  IMAD.WIDE.U32 R4, R22, UR6, R8 ;  /* 0x0000000616047c25 */ /* 0x000fc8000f8e0008 */
[----:B------:R-:W-:Y:S02]  /*2040*/  IMAD.IADD R5, R5, 0x1, R13 ;  /* 0x0000000105057824 */ /* 0x000fe400078e020d */
[----:B------:R-:W-:Y:S02]  /*2050*/  IMAD.IADD R0, R12, 0x1, -R153 ;  /* 0x000000010c007824 */ /* 0x000fe400078e0a99 */
[----:B------:R-:W-:Y:S01]  /*2060*/  IMAD.MOV.U32 R154, RZ, RZ, -0x1 ;  /* 0xffffffffff9a7424 */ /* 0x000fe200078e00ff */
[----:B------:R-:W-:Y:S06]  /*2070*/  @P0 BRA `(.L_x_32) ;  /* 0x0000006000a00947 */ /* 0x000fec0003800000 */
[----:B------:R-:W0:Y:S01]  /*2080*/  LDC.64 R12, c[0x0][0x5c8] ;  /* 0x00017200ff0c7b82 */ /* 0x000e220000000a00 */
[----:B------:R-:W-:Y:S01]  /*2090*/  ULDC.64 UR4, c[0x0][0x5c0] ;  /* 0x0001700000047ab9 */ /* 0x000fe20000000a00 */
[----:B------:R-:W-:Y:S01]  /*20a0*/  BSSY B0, `(.L_x_32) ;  /* 0x0000625000007945 */ /* 0x000fe20003800000 */
[-C--:B0-----:R-:W-:Y:S02]  /*20b0*/  IMAD R6, R11, R12.reuse, RZ ;  /* 0x0000000c0b067224 */ /* 0x081fe400078e02ff */
[----:B------:R-:W-:-:S04]  /*20c0*/  IMAD.WIDE.U32 R4, R163, R12, R4 ;  /* 0x0000000ca3047225 */ /* 0x000fc800078e0004 */
[----:B------:R-:W-:Y:S01]  /*20d0*/  IMAD R3, R163, R13, R6 ;  /* 0x0000000da3037224 */ /* 0x000fe200078e0206 */
[----:B------:R-:W-:-:S03]  /*20e0*/  IADD3 R4, P0, R4, UR4, RZ ;  /* 0x0000000404047c10 */ /* 0x000fc6000ff1e0ff */
[----:B------:R-:W-:Y:S01]  /*20f0*/  IMAD.IADD R3, R5, 0x1, R3 ;  /* 0x0000000105037824 */ /* 0x000fe200078e0203 */
[----:B------:R-:W-:-:S04]  /*2100*/  LEA R6, P1, R12, R4, 0x3 ;  /* 0x000000040c067211 */ /* 0x000fc800078218ff */
[----:B------:R-:W-:Y:S02]  /*2110*/  IADD3.X R5, R3, UR5, RZ, P0, !PT ;  /* 0x0000000503057c10 */ /* 0x000fe400087fe4ff */
[----:B-----5:R-:W-:Y:S02]  /*2120*/  ISETP.NE.AND P0, PT, R156, RZ, PT ;  /* 0x000000ff9c00720c */ /* 0x020fe40003f05270 */
[----:B------:R-:W-:-:S11]  /*2130*/  LEA.HI.X R7, R12, R5, R13, 0x3, P1 ;  /* 0x000000050c077211 */ /* 0x000fd600008f1c0d */
[----:B------:R-:W-:Y:S05]  /*2140*/  @!P0 BRA `(.L_x_33) ;  /* 0x0000004800608947 */ /* 0x000fea0003800000 */
[----:B------:R-:W0:Y:S01]  /*2150*/  LDC.64 R158, c[0x0][0x5b0] ;  /* 0x00016c00ff9e7b82 */ /* 0x000e220000000a00 */
[----:B------:R-:W-:Y:S01]  /*2160*/  ULDC.64 UR4, c[0x0][0x5b8] ;  /* 0x00016e0000047ab9 */ /* 0x000fe20000000a00 */
[----:B------:R-:W-:Y:S01]  /*2170*/  ISETP.GE.AND P1, PT, R162, 0x1, PT ;  /* 0x00000001a200780c */ /* 0x000fe20003f26270 */
[----:B------:R-:W-:Y:S01]  /*2180*/  IMAD R3, R14, UR4, RZ ;  /* 0x000000040e037c24 */ /* 0x000fe2000f8e02ff */
[----:B------:R-:W-:Y:S01]  /*2190*/  BSSY B1, `(.L_x_34) ;  /* 0x000000e000017945 */ /* 0x000fe20003800000 */
[----:B------:R-:W-:Y:S01]  /*21a0*/  IMAD.WIDE.U32 R20, R22, UR4, R8 ;  /* 0x0000000416147c25 */ /* 0x000fe2000f8e0008 */
[----:B------:R-:W-:Y:S02]  /*21b0*/  ISETP.LT.OR P5, PT, R0, 0x1, !P1 ;  /* 0x000000010000780c */ /* 0x000fe40004fa1670 */
[----:B------:R-:W1:Y:S01]  /*21c0*/  LDC.64 R160, c[0x0][0x5a8] ;  /* 0x00016a00ffa07b82 */ /* 0x000e620000000a00 */
[----:B------:R-:W-:Y:S02]  /*21d0*/  IMAD R3, R22, UR5, R3 ;  /* 0x0000000516037c24 */ /* 0x000fe4000f8e0203 */
[----:B------:R-:W-:-:S02]  /*21e0*/  IMAD.MOV.U32 R14, RZ, RZ, R20 ;  /* 0x000000ffff0e7224 */ /* 0x000fc400078e0014 */
[----:B------:R-:W-:Y:S02]  /*21f0*/  IMAD.IADD R15, R21, 0x1, R3 ;  /* 0x00000001150f7824 */ /* 0x000fe400078e0203 */
[-C--:B0-----:R-:W-:Y:S02]  /*2200*/  IMAD R10, R11, R158.reuse, RZ ;  /* 0x0000009e0b0a7224 */ /* 0x081fe400078e02ff */
[----:B------:R-:W-:-:S04]  /*2210*/  IMAD.WIDE.U32 R8, R163, R158, R14 ;  /* 0x0000009ea3087225 */ /* 0x000fc800078e000e */
[----:B------:R-:W-:Y:S01]  /*2220*/  IMAD R13, R163, R159, R10 ;  /* 0x0000009fa30d7224 */ /* 0x000fe200078e020a */
[----:B-1----:R-:W-:-:S04]  /*2230*/  IADD3 R8, P0, R8, R160, RZ ;  /* 0x000000a008087210 */ /* 0x002fc80007f1e0ff */
[----:B------:R-:W-:Y:S01]  /*2240*/  IADD3.X R9, R161, R9, R13, P0, !PT ;  /* 0x00000009a1097210 */ /* 0x000fe200007fe40d */
[----:B------:R-:W-:Y:S08]  /*2250*/  @P5 BRA `(.L_x_35) ;  /* 0x0000000000045947 */ /* 0x000ff00003800000 */
[----:B--2---:R0:W5:Y:S02]  /*2260*/  LDG.E.U8 R157, desc[UR36][R8.64] ;  /* 0x00000024089d7981 */ /* 0x004164000c1e1100 */
.L_x_35:
[----:B------:R-:W-:Y:S05]  /*2270*/  BSYNC B1 ;  /* 0x0000000000017941 */ /* 0x000fea0003800000 */
.L_x_34:
[----:B-----5:R-:W-:Y:S01]  /*2280*/  LOP3.LUT R3, R157, 0xffff, RZ, 0xc0, !PT ;  /* 0x0000ffff9d037812 */ /* 0x020fe200078ec0ff */
[----:B------:R-:W-:Y:S01]  /*2290*/  IMAD.SHL.U32 R10, R158, 0x8, RZ ;  /* 0x000000089e0a7824 */ /* 0x000fe200078e00ff */
[----:B------:R-:W-:Y:S01]  /*22a0*/  ISETP.LT.OR P2, PT, R0, 0x2, !P1 ;  /* 0x000000020000780c */ /* 0x000fe20004f41670 */
[----:B------:R-:W-:Y:S01]  /*22b0*/  BSSY B1, `(.L_x_36) ;  /* 0x000000e000017945 */ /* 0x000fe20003800000 */
[----:B------:R-:W-:Y:S02]  /*22c0*/  PRMT R3, R3, 0x8880, RZ ;  /* 0x0000888003037816 */ /* 0x000fe400000000ff */
[----:B------:R-:W-:Y:S02]  /*22d0*/  SHF.L.U64.HI R11, R158, 0x3, R159 ;  /* 0x000000039e0b7819 */ /* 0x000fe4000001029f */
[----:B------:R-:W-:Y:S01]  /*22e0*/  ISETP.GE.AND P0, PT, R162, 0x9, PT ;  /* 0x00000009a200780c */ /* 0x000fe20003f06270 */
[----:B------:R-:W-:Y:S02]  /*22f0*/  IMAD R12, R3, R156, RZ ;  /* 0x0000009c030c7224 */ /* 0x000fe400078e02ff */
[----:B------:R-:W-:-:S04]  /*2300*/  IMAD.WIDE.U32 R10, R163, R158, R10 ;  /* 0x0000009ea30a7225 */ /* 0x000fc800078e000a */
[----:B------:R-:W-:Y:S01]  /*2310*/  @!P5 IMAD R3, R24, R155, R12 ;  /* 0x0000009b1803d224 */ /* 0x000fe200078e020c */
[----:B------:R-:W-:Y:S01]  /*2320*/  IADD3 R10, P3, P4, R20, R160, R10 ;  /* 0x000000a0140a7210 */ /* 0x000fe20007c7e00a */
[----:B------:R-:W-:-:S03]  /*2330*/  IMAD.IADD R13, R13, 0x1, R11 ;  /* 0x000000010d0d7824 */ /* 0x000fc600078e020b */
[----:B------:R1:W-:Y:S01]  /*2340*/  @!P5 STG.E.U8 desc[UR36][R4.64], R3 ;  /* 0x000000030400d986 */ /* 0x0003e2000c101124 */
[----:B------:R-:W-:Y:S08]  /*2350*/  @P2 BRA `(.L_x_37) ;  /* 0x00000000000c2947 */ /* 0x000ff00003800000 */
[----:B--2---:R-:W1:Y:S02]  /*2360*/  LDG.E.U8 R157, desc[UR36][R8.64+0x1] ;  /* 0x00000124089d7981 */ /* 0x004e64000c1e1100 */
[----:B-1----:R-:W-:-:S05]  /*2370*/  PRMT R3, R157, 0x8880, RZ ;  /* 0x000088809d037816 */ /* 0x002fca00000000ff */
[----:B------:R-:W-:-:S07]  /*2380*/  IMAD R12, R3, R156, RZ ;  /* 0x0000009c030c7224 */ /* 0x000fce00078e02ff */
.L_x_37:
[----:B------:R-:W-:Y:S05]  /*2390*/  BSYNC B1 ;  /* 0x0000000000017941 */ /* 0x000fea0003800000 */
.L_x_36:
[C---:B------:R-:W-:Y:S01]  /*23a0*/  ISETP.LT.OR P5, PT, R0.reuse, 0x1, !P0 ;  /* 0x000000010000780c */ /* 0x040fe200047a1670 */
[----:B------:R-:W-:Y:S01]  /*23b0*/  @!P2 IMAD R25, R25, R155, R12 ;  /* 0x0000009b1919a224 */ /* 0x000fe200078e020c */
[----:B------:R-:W-:Y:S01]  /*23c0*/  BSSY B1, `(.L_x_38) ;  /* 0x000000a000017945 */ /* 0x000fe20003800000 */
[----:B------:R-:W-:Y:S02]  /*23d0*/  IADD3.X R11, R15, R161, R13, P3, P4 ;  /* 0x000000a10f0b7210 */ /* 0x000fe40001fe840d */
[C---:B------:R-:W-:Y:S01]  /*23e0*/  ISETP.LT.OR P3, PT, R0.reuse, 0x2, !P0 ;  /* 0x000000020000780c */ /* 0x040fe20004761670 */
[----:B------:R3:W-:Y:S01]  /*23f0*/  @!P2 STG.E.U8 desc[UR36][R4.64+0x1], R25 ;  /* 0x000001190400a986 */ /* 0x0007e2000c101124 */
[C---:B------:R-:W-:Y:S02]  /*2400*/  ISETP.LT.OR P4, PT, R0.reuse, 0x9, !P1 ;  /* 0x000000090000780c */ /* 0x040fe40004f81670 */
[----:B------:R-:W-:-:S04]  /*2410*/  ISETP.LT.OR P2, PT, R0, 0xa, !P1 ;  /* 0x0000000a0000780c */ /* 0x000fc80004f41670 */
[----:B------:R-:W-:Y:S09]  /*2420*/  @P5 BRA `(.L_x_39) ;  /* 0x00000000000c5947 */ /* 0x000ff20003800000 */
[----:B--2---:R-:W1:Y:S02]  /*2430*/  LDG.E.U8 R157, desc[UR36][R10.64] ;  /* 0x000000240a9d7981 */ /* 0x004e64000c1e1100 */
[----:B-1----:R-:W-:-:S05]  /*2440*/  PRMT R3, R157, 0x8880, RZ ;  /* 0x000088809d037816 */ /* 0x002fca00000000ff */
[----:B------:R-:W-:-:S07]  /*2450*/  IMAD R12, R3, R156, RZ ;  /* 0x0000009c030c7224 */ /* 0x000fce00078e02ff */
.L_x_39:
[----:B------:R-:W-:Y:S05]  /*2460*/  BSYNC B1 ;  /* 0x0000000000017941 */ /* 0x000fea0003800000 */
.L_x_38:
[----:B-1----:R-:W-:Y:S01]  /*2470*/  @!P5 IMAD R3, R26, R155, R12 ;  /* 0x0000009b1a03d224 */ /* 0x002fe200078e020c */
[----:B------:R-:W-:Y:S04]  /*2480*/  BSSY B1, `(.L_x_40) ;  /* 0x0000006000017945 */ /* 0x000fe80003800000 */
[----:B------:R1:W-:Y:S01]  /*2490*/  @!P5 STG.E.U8 desc[UR36][R6.64], R3 ;  /* 0x000000030600d986 */ /* 0x0003e2000c101124 */
[----:B------:R-:W-:Y:S05]  /*24a0*/  @P3 BRA `(.L_x_41) ;  /* 0x00000000000c3947 */ /* 0x000fea0003800000 */
[----:B--2---:R-:W1:Y:S02]  /*24b0*/  LDG.E.U8 R157, desc[UR36][R10.64+0x1] ;  /* 0x000001240a9d7981 */ /* 0x004e64000c1e1100 */
[----:B-1----:R-:W-:-:S05]  /*24c0*/  PRMT R3, R157, 0x8880, RZ ;  /* 0x000088809d037816 */ /* 0x002fca00000000ff */
[----:B------:R-:W-:-:S07]  /*24d0*/  IMAD R12, R3, R156, RZ ;  /* 0x0000009c030c7224 */ /* 0x000fce00078e02ff */
.L_x_41:
[----:B------:R-:W-:Y:S05]  /*24e0*/  BSYNC B1 ;  /* 0x0000000000017941 */ /* 0x000fea0003800000 */
.L_x_40:
[----:B------:R-:W-:Y:S01]  /*24f0*/  @!P3 IMAD R27, R27, R155, R12 ;  /* 0x0000009b1b1bb224 */ /* 0x000fe200078e020c */
[----:B------:R-:W-:Y:S04]  /*2500*/  BSSY B1, `(.L_x_42) ;  /* 0x0000006000017945 */ /* 0x000fe80003800000 */
[----:B------:R4:W-:Y:S01]  /*2510*/  @!P3 STG.E.U8 desc[UR36][R6.64+0x1], R27 ;  /* 0x0000011b0600b986 */ /* 0x0009e2000c101124 */
[----:B------:R-:W-:Y:S05]  /*2520*/  @P4 BRA `(.L_x_43) ;  /* 0x00000000000c4947 */ /* 0x000fea0003800000 */
[----:B--2---:R-:W1:Y:S02]  /*2530*/  LDG.E.U8 R157, desc[UR36][R8.64+0x8] ;  /* 0x00000824089d7981 */ /* 0x004e64000c1e1100 */
[----:B-1----:R-:W-:-:S05]  /*2540*/  PRMT R3, R157, 0x8880, RZ ;  /* 0x000088809d037816 */ /* 0x002fca00000000ff */
[----:B------:R-:W-:-:S07]  /*2550*/  IMAD R12, R3, R156, RZ ;  /* 0x0000009c030c7224 */ /* 0x000fce00078e02ff */
.L_x_43:
[----:B------:R-:W-:Y:S05]  /*2560*/  BSYNC B1 ;  /* 0x0000000000017941 */ /* 0x000fea0003800000 */
.L_x_42:
[----:B-1----:R-:W-:Y:S01]  /*2570*/  @!P4 IMAD R3, R28, R155, R12 ;  /* 0x0000009b1c03c224 */ /* 0x002fe200078e020c */
[----:B------:R-:W-:Y:S04]  /*2580*/  BSSY B1, `(.L_x_44) ;  /* 0x0000006000017945 */ /* 0x000fe80003800000 */
[----:B------:R1:W-:Y:S01]  /*2590*/  @!P4 STG.E.U8 desc[UR36][R4.64+0x8], R3 ;  /* 0x000008030400c986 */ /* 0x0003e2000c101124 */
[----:B------:R-:W-:Y:S05]  /*25a0*/  @P2 BRA `(.L_x_45) ;  /* 0x00000000000c2947 */ /* 0x000fea0003800000 */
[----:B--2---:R-:W1:Y:S02]  /*25b0*/  LDG.E.U8 R157, desc[UR36][R8.64+0x9] ;  /* 0x00000924089d7981 */ /* 0x004e64000c1e1100 */
[----:B-1----:R-:W-:-:S05]  /*25c0*/  PRMT R3, R157, 0x8880, RZ ;  /* 0x000088809d037816 */ /* 0x002fca00000000ff */
[----:B------:R-:W-:-:S07]  /*25d0*/  IMAD R12, R3, R156, RZ ;  /* 0x0000009c030c7224 */ /* 0x000fce00078e02ff */
.L_x_45:
[----:B------:R-:W-:Y:S05]  /*25e0*/  BSYNC B1 ;  /* 0x0000000000017941 */ /* 0x000fea0003800000 */
.L_x_44:
[C---:B------:R-:W-:Y:S01]  /*25f0*/  ISETP.LT.OR P4, PT, R0.reuse, 0x9, !P0 ;  /* 0x000000090000780c */ /* 0x040fe20004781670 */
[----:B------:R-:W-:Y:S01]  /*2600*/  @!P2 IMAD R29, R29, R155, R12 ;  /* 0x0000009b1d1da224 */ /* 0x000fe200078e020c */
[----:B------:R-:W-:Y:S01]  /*2610*/  BSSY B1, `(.L_x_46) ;  /* 0x0000009000017945 */ /* 0x000fe20003800000 */
[C---:B------:R-:W-:Y:S02]  /*2620*/  ISETP.LT.OR P3, PT, R0.reuse, 0xa, !P0 ;  /* 0x0000000a0000780c */ /* 0x040fe40004761670 */
[C---:B------:R-:W-:Y:S01]  /*2630*/  ISETP.LT.OR P5, PT, R0.reuse, 0x11, !P1 ;  /* 0x000000110000780c */ /* 0x040fe20004fa1670 */
[----:B------:R0:W-:Y:S01]  /*2640*/  @!P2 STG.E.U8 desc[UR36][R4.64+0x9], R29 ;  /* 0x0000091d0400a986 */ /* 0x0001e2000c101124 */
[----:B------:R-:W-:-:S06]  /*2650*/  ISETP.LT.OR P2, PT, R0, 0x12, !P1 ;  /* 0x000000120000780c */ /* 0x000fcc0004f41670 */
[----:B------:R-:W-:Y:S07]  /*2660*/  @P4 BRA `(.L_x_47) ;  /* 0x00000000000c4947 */ /* 0x000fee0003800000 */
[----:B--2---:R-:W1:Y:S02]  /*2670*/  LDG.E.U8 R157, desc[UR36][R10.64+0x8] ;  /* 0x000008240a9d7981 */ /* 0x004e64000c1e1100 */
[----:B-1----:R-:W-:-:S05]  /*2680*/  PRMT R3, R157, 0x8880, RZ ;  /* 0x000088809d037816 */ /* 0x002fca00000000ff */
[----:B------:R-:W-:-:S07]  /*2690*/  IMAD R12, R3, R156, RZ ;  /* 0x0000009c030c7224 */ /* 0x000fce00078e02ff */
.L_x_47:
[----:B------:R-:W-:Y:S05]  /*26a0*/  BSYNC B1 ;  /* 0x0000000000017941 */ /* 0x000fea0003800000 */
.L_x_46:
[----:B-1----:R-:W-:Y:S01]  /*26b0*/  @!P4 IMAD R3, R30, R155, R12 ;  /* 0x0000009b1e03c224 */ /* 0x002fe200078e020c */
[----:B------:R-:W-:Y:S04]  /*26c0*/  BSSY B1, `(.L_x_48) ;  /* 0x0000006000017945 */ /* 0x000fe80003800000 */
[----:B------:R1:W-:Y:S01]  /*26d0*/  @!P4 STG.E.U8 desc[UR36][R6.64+0x8], R3 ;  /* 0x000008030600c986 */ /* 0x0003e2000c101124 */
[----:B------:R-:W-:Y:S05]  /*26e0*/  @P3 BRA `(.L_x_49) ;  /* 0x00000000000c3947 */ /* 0x000fea0003800000 */
[----:B--2---:R-:W1:Y:S02]  /*26f0*/  LDG.E.U8 R157, desc[UR36][R10.64+0x9] ;  /* 0x000009240a9d7981 */ /* 0x004e64000c1e1100 */
[----:B-1----:R-:W-:-:S05]  /*2700*/  PRMT R3, R157, 0x8880, RZ ;  /* 0x000088809d037816 */ /* 0x002fca00000000ff */
[----:B------:R-:W-:-:S07]  /*2710*/  IMAD R12, R3, R156, RZ ;  /* 0x0000009c030c7224 */ /* 0x000fce00078e02ff */
.L_x_49:
[----:B------:R-:W-:Y:S05]  /*2720*/  BSYNC B1 ;  /* 0x0000000000017941 */ /* 0x000fea0003800000 */
.L_x_48:
[----:B------:R-:W-:Y:S01]  /*2730*/  @!P3 IMAD R31, R31, R155, R12 ;  /* 0x0000009b1f1fb224 */ /* 0x000fe200078e020c */
[----:B------:R-:W-:Y:S04]  /*2740*/  BSSY B1, `(.L_x_50) ;  /* 0x0000006000017945 */ /* 0x000fe80003800000 */
[----:B------:R0:W-:Y:S01]  /*2750*/  @!P3 STG.E.U8 desc[UR36][R6.64+0x9], R31 ;  /* 0x0000091f0600b986 */ /* 0x0001e2000c101124 */
[----:B------:R-:W-:Y:S05]  /*2760*/  @P5 BRA `(.L_x_51) ;  /* 0x00000000000c5947 */ /* 0x000fea0003800000 */
[----:B--2---:R-:W1:Y:S02]  /*2770*/  LDG.E.U8 R157, desc[UR36][R8.64+0x10] ;  /* 0x00001024089d7981 */ /* 0x004e64000c1e1100 */
[----:B-1----:R-:W-:-:S05]  /*2780*/  PRMT R3, R157, 0x8880, RZ ;  /* 0x000088809d037816 */ /* 0x002fca00000000ff */
[----:B------:R-:W-:-:S07]  /*2790*/  IMAD R12, R3, R156, RZ ;  /* 0x0000009c030c7224 */ /* 0x000fce00078e02ff */
.L_x_51:
[----:B------:R-:W-:Y:S05]  /*27a0*/  BSYNC B1 ;  /* 0x0000000000017941 */ /* 0x000fea0003800000 */
.L_x_50:
[----:B-1----:R-:W-:Y:S01]  /*27b0*/  @!P5 IMAD R3, R32, R155, R12 ;  /* 0x0000009b2003d224 */ /* 0x002fe200078e020c */
[----:B------:R-:W-:Y:S04]  /*27c0*/  BSSY B1, `(.L_x_52) ;  /* 0x0000006000017945 */ /* 0x000fe80003800000 */
[----:B------:R1:W-:Y:S01]  /*27d0*/  @!P5 STG.E.U8 desc[UR36][R4.64+0x10], R3 ;  /* 0x000010030400d986 */ /* 0x0003e2000c101124 */
[----:B------:R-:W-:Y:S05]  /*27e0*/  @P2 BRA `(.L_x_53) ;  /* 0x00000000000c2947 */ /* 0x000fea0003800000 */
[----:B--2---:R-:W1:Y:S02]  /*27f0*/  LDG.E.U8 R157, desc[UR36][R8.64+0x11] ;  /* 0x00001124089d7981 */ /* 0x004e64000c1e1100 */
[----:B-1----:R-:W-:-:S05]  /*2800*/  PRMT R3, R157, 0x8880, RZ ;  /* 0x000088809d037816 */ /* 0x002fca00000000ff */
[----:B------:R-:W-:-:S07]  /*2810*/  IMAD R12, R3, R156, RZ ;  /* 0x0000009c030c7224 */ /* 0x000fce00078e02ff */
.L_x_53:
[----:B------:R-:W-:Y:S05]  /*2820*/  BSYNC B1 ;  /* 0x0000000000017941 */ /* 0x000fea0003800000 */
.L_x_52:
        /* <DEDUP_REMOVED lines=11> */
.L_x_55:
[----:B------:R-:W-:Y:S05]  /*28e0*/  BSYNC B1 ;  /* 0x0000000000017941 */ /* 0x000fea0003800000 */
.L_x_54:
[----:B-1----:R-:W-:Y:S01]  /*28f0*/  @!P4 IMAD R3, R34, R155, R12 ;  /* 0x0000009b2203c224 */ /* 0x002fe200078e020c */
[----:B------:R-:W-:Y:S04]  /*2900*/  BSSY B1, `(.L_x_56) ;  /* 0x0000006000017945 */ /* 0x000fe80003800000 */
[----:B------:R1:W-:Y:S01]  /*2910*/  @!P4 STG.E.U8 desc[UR36][R6.64+0x10], R3 ;  /* 0x000010030600c986 */ /* 0x0003e2000c101124 */
[----:B------:R-:W-:Y:S05]  /*2920*/  @P3 BRA `(.L_x_57) ;  /* 0x00000000000c3947 */ /* 0x000fea0003800000 */
[----:B--2---:R-:W1:Y:S02]  /*2930*/  LDG.E.U8 R157, desc[UR36][R10.64+0x11] ;  /* 0x000011240a9d7981 */ /* 0x004e64000c1e1100 */
[----:B-1----:R-:W-:-:S05]  /*2940*/  PRMT R3, R157, 0x8880, RZ ;  /* 0x000088809d037816 */ /* 0x002fca00000000ff */
[----:B------:R-:W-:-:S07]  /*2950*/  IMAD R12, R3, R156, RZ ;  /* 0x0000009c030c7224 */ /* 0x000fce00078e02ff */
.L_x_57:
[----:B------:R-:W-:Y:S05]  /*2960*/  BSYNC B1 ;  /* 0x0000000000017941 */ /* 0x000fea0003800000 */
.L_x_56:
[----:B------:R-:W-:Y:S01]  /*2970*/  @!P3 IMAD R35, R35, R155, R12 ;  /* 0x0000009b2323b224 */ /* 0x000fe200078e020c */
[----:B------:R-:W-:Y:S04]  /*2980*/  BSSY B1, `(.L_x_58) ;  /* 0x0000006000017945 */ /* 0x000fe80003800000 */
[----:B------:R0:W-:Y:S01]  /*2990*/  @!P3 STG.E.U8 desc[UR36][R6.64+0x11], R35 ;  /* 0x000011230600b986 */ /* 0x0001e2000c101124 */
[----:B------:R-:W-:Y:S05]  /*29a0*/  @P5 BRA `(.L_x_59) ;  /* 0x00000000000c5947 */ /* 0x000fea0003800000 */
[----:B--2---:R-:W1:Y:S02]  /*29b0*/  LDG.E.U8 R157, desc[UR36][R8.64+0x18] ;  /* 0x00001824089d7981 */ /* 0x004e64000c1e1100 */
[----:B-1----:R-:W-:-:S05]  /*29c0*/  PRMT R3, R157, 0x8880, RZ ;  /* 0x000088809d037816 */ /* 0x002fca00000000ff */
[----:B------:R-:W-:-:S07]  /*29d0*/  IMAD R12, R3, R156, RZ ;  /* 0x0000009c030c7224 */ /* 0x000fce00078e02ff */
.L_x_59:
[----:B------:R-:W-:Y:S05]  /*29e0*/  BSYNC B1 ;  /* 0x0000000000017941 */ /* 0x000fea0003800000 */
.L_x_58:
[----:B-1----:R-:W-:Y:S01]  /*29f0*/  @!P5 IMAD R3, R36, R155, R12 ;  /* 0x0000009b2403d224 */ /* 0x002fe200078e020c */
[----:B------:R-:W-:Y:S04]  /*2a00*/  BSSY B1, `(.L_x_60) ;  /* 0x0000006000017945 */ /* 0x000fe80003800000 */
[----:B------:R1:W-:Y:S01]  /*2a10*/  @!P5 STG.E.U8 desc[UR36][R4.64+0x18], R3 ;  /* 0x000018030400d986 */ /* 0x0003e2000c101124 */
[----:B------:R-:W-:Y:S05]  /*2a20*/  @P2 BRA `(.L_x_61) ;  /* 0x00000000000c2947 */ /* 0x000fea0003800000 */
[----:B--2---:R-:W1:Y:S02]  /*2a30*/  LDG.E.U8 R157, desc[UR36][R8.64+0x19] ;  /* 0x00001924089d7981 */ /* 0x004e64000c1e1100 */
[----:B-1----:R-:W-:-:S05]  /*2a40*/  PRMT R3, R157, 0x8880, RZ ;  /* 0x000088809d037816 */ /* 0x002fca00000000ff */
[----:B------:R-:W-:-:S07]  /*2a50*/  IMAD R12, R3, R156, RZ ;  /* 0x0000009c030c7224 */ /* 0x000fce00078e02ff */
.L_x_61:
[----:B------:R-:W-:Y:S05]  /*2a60*/  BSYNC B1 ;  /* 0x0000000000017941 */ /* 0x000fea0003800000 */
.L_x_60:
        /* <DEDUP_REMOVED lines=11> */
.L_x_63:
[----:B------:R-:W-:Y:S05]  /*2b20*/  BSYNC B1 ;  /* 0x0000000000017941 */ /* 0x000fea0003800000 */
.L_x_62:
[----:B-1----:R-:W-:Y:S01]  /*2b30*/  @!P4 IMAD R3, R38, R155, R12 ;  /* 0x0000009b2603c224 */ /* 0x002fe200078e020c */
[----:B------:R-:W-:Y:S04]  /*2b40*/  BSSY B1, `(.L_x_64) ;  /* 0x0000006000017945 */ /* 0x000fe80003800000 */
[----:B------:R1:W-:Y:S01]  /*2b50*/  @!P4 STG.E.U8 desc[UR36][R6.64+0x18], R3 ;  /* 0x000018030600c986 */ /* 0x0003e2000c101124 */
[----:B------:R-:W-:Y:S05]  /*2b60*/  @P3 BRA `(.L_x_65) ;  /* 0x00000000000c3947 */ /* 0x000fea0003800000 */
[----:B--2---:R-:W1:Y:S02]  /*2b70*/  LDG.E.U8 R157, desc[UR36][R10.64+0x19] ;  /* 0x000019240a9d7981 */ /* 0x004e64000c1e1100 */
[----:B-1----:R-:W-:-:S05]  /*2b80*/  PRMT R3, R157, 0x8880, RZ ;  /* 0x000088809d037816 */ /* 0x002fca00000000ff */
[----:B------:R-:W-:-:S07]  /*2b90*/  IMAD R12, R3, R156, RZ ;  /* 0x0000009c030c7224 */ /* 0x000fce00078e02ff */
.L_x_65:
[----:B------:R-:W-:Y:S05]  /*2ba0*/  BSYNC B1 ;  /* 0x0000000000017941 */ /* 0x000fea0003800000 */
.L_x_64:
[----:B------:R-:W-:Y:S01]  /*2bb0*/  @!P3 IMAD R39, R39, R155, R12 ;  /* 0x0000009b2727b224 */ /* 0x000fe200078e020c */
[----:B------:R-:W-:Y:S04]  /*2bc0*/  BSSY B1, `(.L_x_66) ;  /* 0x0000006000017945 */ /* 0x000fe80003800000 */
[----:B------:R0:W-:Y:S01]  /*2bd0*/  @!P3 STG.E.U8 desc[UR36][R6.64+0x19], R39 ;  /* 0x000019270600b986 */ /* 0x0001e2000c101124 */
[----:B------:R-:W-:Y:S05]  /*2be0*/  @P5 BRA `(.L_x_67) ;  /* 0x00000000000c5947 */ /* 0x000fea0003800000 */
[----:B--2---:R-:W1:Y:S02]  /*2bf0*/  LDG.E.U8 R157, desc[UR36][R8.64+0x20] ;  /* 0x00002024089d7981 */ /* 0x004e64000c1e1100 */
[----:B-1----:R-:W-:-:S05]  /*2c00*/  PRMT R3, R157, 0x8880, RZ ;  /* 0x000088809d037816 */ /* 0x002fca00000000ff */
[----:B------:R-:W-:-:S07]  /*2c10*/  IMAD R12, R3, R156, RZ ;  /* 0x0000009c030c7224 */ /* 0x000fce00078e02ff */
.L_x_67:
[----:B------:R-:W-:Y:S05]  /*2c20*/  BSYNC B1 ;  /* 0x0000000000017941 */ /* 0x000fea0003800000 */
.L_x_66:
[----:B-1----:R-:W-:Y:S01]  /*2c30*/  @!P5 IMAD R3, R40, R155, R12 ;  /* 0x0000009b2803d224 */ /* 0x002fe200078e020c */
[----:B------:R-:W-:Y:S04]  /*2c40*/  BSSY B1, `(.L_x_68) ;  /* 0x0000006000017945 */ /* 0x000fe80003800000 */
[----:B------:R1:W-:Y:S01]  /*2c50*/  @!P5 STG.E.U8 desc[UR36][R4.64+0x20], R3 ;  /* 0x000020030400d986 */ /* 0x0003e2000c101124 */
[----:B------:R-:W-:Y:S05]  /*2c60*/  @P2 BRA `(.L_x_69) ;  /* 0x00000000000c2947 */ /* 0x000fea0003800000 */
[----:B--2---:R-:W1:Y:S02]  /*2c70*/  LDG.E.U8 R157, desc[UR36][R8.64+0x21] ;  /* 0x00002124089d7981 */ /* 0x004e64000c1e1100 */
[----:B-1----:R-:W-:-:S05]  /*2c80*/  PRMT R3, R157, 0x8880, RZ ;  /* 0x000088809d037816 */ /* 0x002fca00000000ff */
[----:B------:R-:W-:-:S07]  /*2c90*/  IMAD R12, R3, R156, RZ ;  /* 0x0000009c030c7224 */ /* 0x000fce00078e02ff */
.L_x_69:
[----:B------:R-:W-:Y:S05]  /*2ca0*/  BSYNC B1 ;  /* 0x0000000000017941 */ /* 0x000fea0003800000 */
.L_x_68:
        /* <DEDUP_REMOVED lines=11> */
.L_x_71:
[----:B------:R-:W-:Y:S05]  /*2d60*/  BSYNC B1 ;  /* 0x0000000000017941 */ /* 0x000fea0003800000 */
.L_x_70:
[----:B-1----:R-:W-:Y:S01]  /*2d70*/  @!P4 IMAD R3, R42, R155, R12 ;  /* 0x0000009b2a03c224 */ /* 0x002fe200078e020c */
[----:B------:R-:W-:Y:S04]  /*2d80*/  BSSY B1, `(.L_x_72) ;  /* 0x0000006000017945 */ /* 0x000fe80003800000 */
[----:B------:R1:W-:Y:S01]  /*2d90*/  @!P4 STG.E.U8 desc[UR36][R6.64+0x20], R3 ;  /* 0x000020030600c986 */ /* 0x0003e2000c101124 */
[----:B------:R-:W-:Y:S05]  /*2da0*/  @P3 BRA `(.L_x_73) ;  /* 0x00000000000c3947 */ /* 0x000fea0003800000 */
[----:B--2---:R-:W1:Y:S02]  /*2db0*/  LDG.E.U8 R157, desc[UR36][R10.64+0x21] ;  /* 0x000021240a9d7981 */ /* 0x004e64000c1e1100 */
[----:B-1----:R-:W-:-:S05]  /*2dc0*/  PRMT R3, R157, 0x8880, RZ ;  /* 0x000088809d037816 */ /* 0x002fca00000000ff */
[----:B------:R-:W-:-:S07]  /*2dd0*/  IMAD R12, R3, R156, RZ ;  /* 0x0000009c030c7224 */ /* 0x000fce00078e02ff */
.L_x_73:
[----:B------:R-:W-:Y:S05]  /*2de0*/  BSYNC B1 ;  /* 0x0000000000017941 */ /* 0x000fea0003800000 */
.L_x_72:
[----:B------:R-:W-:Y:S01]  /*2df0*/  @!P3 IMAD R43, R43, R155, R12 ;  /* 0x0000009b2b2bb224 */ /* 0x000fe200078e020c */
[----:B------:R-:W-:Y:S04]  /*2e00*/  BSSY B1, `(.L_x_74) ;  /* 0x0000006000017945 */ /* 0x000fe80003800000 */
[----:B------:R0:W-:Y:S01]  /*2e10*/  @!P3 STG.E.U8 desc[UR36][R6.64+0x21], R43 ;  /* 0x0000212b0600b986 */ /* 0x0001e2000c101124 */
[----:B------:R-:W-:Y:S05]  /*2e20*/  @P5 BRA `(.L_x_75) ;  /* 0x00000000000c5947 */ /* 0x000fea0003800000 */
[----:B--2---:R-:W1:Y:S02]  /*2e30*/  LDG.E.U8 R157, desc[UR36][R8.64+0x28] ;  /* 0x00002824089d7981 */ /* 0x004e64000c1e1100 */
[----:B-1----:R-:W-:-:S05]  /*2e40*/  PRMT R3, R157, 0x8880, RZ ;  /* 0x000088809d037816 */ /* 0x002fca00000000ff */
[----:B------:R-:W-:-:S07]  /*2e50*/  IMAD R12, R3, R156, RZ ;  /* 0x0000009c030c7224 */ /* 0x000fce00078e02ff */
.L_x_75:
[----:B------:R-:W-:Y:S05]  /*2e60*/  BSYNC B1 ;  /* 0x0000000000017941 */ /* 0x000fea0003800000 */
.L_x_74:
[----:B-1----:R-:W-:Y:S01]  /*2e70*/  @!P5 IMAD R3, R44, R155, R12 ;  /* 0x0000009b2c03d224 */ /* 0x002fe200078e020c */
[----:B------:R-:W-:Y:S04]  /*2e80*/  BSSY B1, `(.L_x_76) ;  /* 0x0000006000017945 */ /* 0x000fe80003800000 */
[----:B------:R1:W-:Y:S01]  /*2e90*/  @!P5 STG.E.U8 desc[UR36][R4.64+0x28], R3 ;  /* 0x000028030400d986 */ /* 0x0003e2000c101124 */
[----:B------:R-:W-:Y:S05]  /*2ea0*/  @P2 BRA `(.L_x_77) ;  /* 0x00000000000c2947 */ /* 0x000fea0003800000 */
[----:B--2---:R-:W1:Y:S02]  /*2eb0*/  LDG.E.U8 R157, desc[UR36][R8.64+0x29] ;  /* 0x00002924089d7981 */ /* 0x004e64000c1e1100 */
[----:B-1----:R-:W-:-:S05]  /*2ec0*/  PRMT R3, R157, 0x8880, RZ ;  /* 0x000088809d037816 */ /* 0x002fca00000000ff */
[----:B------:R-:W-:-:S07]  /*2ed0*/  IMAD R12, R3, R156, RZ ;  /* 0x0000009c030c7224 */ /* 0x000fce00078e02ff */
.L_x_77:
[----:B------:R-:W-:Y:S05]  /*2ee0*/  BSYNC B1 ;  /* 0x0000000000017941 */ /* 0x000fea0003800000 */
.L_x_76:
        /* <DEDUP_REMOVED lines=11> */
.L_x_79:
[----:B------:R-:W-:Y:S05]  /*2fa0*/  BSYNC B1 ;  /* 0x0000000000017941 */ /* 0x000fea0003800000 */
.L_x_78:
[----:B-1----:R-:W-:Y:S01]  /*2fb0*/  @!P4 IMAD R3, R46, R155, R12 ;  /* 0x0000009b2e03c224 */ /* 0x002fe200078e020c */
[----:B------:R-:W-:Y:S04]  /*2fc0*/  BSSY B1, `(.L_x_80) ;  /* 0x0000006000017945 */ /* 0x000fe80003800000 */
[----:B------:R1:W-:Y:S01]  /*2fd0*/  @!P4 STG.E.U8 desc[UR36][R6.64+0x28], R3 ;  /* 0x000028030600c986 */ /* 0x0003e2000c101124 */
[----:B------:R-:W-:Y:S05]  /*2fe0*/  @P3 BRA `(.L_x_81) ;  /* 0x00000000000c3947 */ /* 0x000fea0003800000 */
[----:B--2---:R-:W1:Y:S02]  /*2ff0*/  LDG.E.U8 R157, desc[UR36][R10.64+0x29] ;  /* 0x000029240a9d7981 */ /* 0x004e64000c1e1100 */
[----:B-1----:R-:W-:-:S05]  /*3000*/  PRMT R3, R157, 0x8880, RZ ;  /* 0x000088809d037816 */ /* 0x002fca00000000ff */
[----:B------:R-:W-:-:S07]  /*3010*/  IMAD R12, R3, R156, RZ ;  /* 0x0000009c030c7224 */ /* 0x000fce00078e02ff */
.L_x_81:
[----:B------:R-:W-:Y:S05]  /*3020*/  BSYNC B1 ;  /* 0x0000000000017941 */ /* 0x000fea0003800000 */
.L_x_80:
[----:B------:R-:W-:Y:S01]  /*3030*/  @!P3 IMAD R47, R47, R155, R12 ;  /* 0x0000009b2f2fb224 */ /* 0x000fe200078e020c */
[----:B------:R-:W-:Y:S04]  /*3040*/  BSSY B1, `(.L_x_82) ;  /* 0x0000006000017945 */ /* 0x000fe80003800000 */
[----:B------:R0:W-:Y:S01]  /*3050*/  @!P3 STG.E.U8 desc[UR36][R6.64+0x29], R47 ;  /* 0x0000292f0600b986 */ /* 0x0001e2000c101124 */
[----:B------:R-:W-:Y:S05]  /*3060*/  @P5 BRA `(.L_x_83) ;  /* 0x00000000000c5947 */ /* 0x000fea0003800000 */
[----:B--2---:R-:W1:Y:S02]  /*3070*/  LDG.E.U8 R157, desc[UR36][R8.64+0x30] ;  /* 0x00003024089d7981 */ /* 0x004e64000c1e1100 */
[----:B-1----:R-:W-:-:S05]  /*3080*/  PRMT R3, R157, 0x8880, RZ ;  /* 0x000088809d037816 */ /* 0x002fca00000000ff */
[----:B------:R-:W-:-:S07]  /*3090*/  IMAD R12, R3, R156, RZ ;  /* 0x0000009c030c7224 */ /* 0x000fce00078e02ff */
.L_x_83:
[----:B------:R-:W-:Y:S05]  /*30a0*/  BSYNC B1 ;  /* 0x0000000000017941 */ /* 0x000fea0003800000 */
.L_x_82:
[----:B-1----:R-:W-:Y:S01]  /*30b0*/  @!P5 IMAD R3, R48, R155, R12 ;  /* 0x0000009b3003d224 */ /* 0x002fe200078e020c */
[----:B------:R-:W-:Y:S04]  /*30c0*/  BSSY B1, `(.L_x_84) ;  /* 0x0000006000017945 */ /* 0x000fe80003800000 */
[----:B------:R1:W-:Y:S01]  /*30d0*/  @!P5 STG.E.U8 desc[UR36][R4.64+0x30], R3 ;  /* 0x000030030400d986 */ /* 0x0003e2000c101124 */
[----:B------:R-:W-:Y:S05]  /*30e0*/  @P2 BRA `(.L_x_85) ;  /* 0x00000000000c2947 */ /* 0x000fea0003800000 */
[----:B--2---:R-:W1:Y:S02]  /*30f0*/  LDG.E.U8 R157, desc[UR36][R8.64+0x31] ;  /* 0x00003124089d7981 */ /* 0x004e64000c1e1100 */
[----:B-1----:R-:W-:-:S05]  /*3100*/  PRMT R3, R157, 0x8880, RZ ;  /* 0x000088809d037816 */ /* 0x002fca00000000ff */
[----:B------:R-:W-:-:S07]  /*3110*/  IMAD R12, R3, R156, RZ ;  /* 0x0000009c030c7224 */ /* 0x000fce00078e02ff */
.L_x_85:
[----:B------:R-:W-:Y:S05]  /*3120*/  BSYNC B1 ;  /* 0x0000000000017941 */ /* 0x000fea0003800000 */
.L_x_84:
        /* <DEDUP_REMOVED lines=11> */
.L_x_87:
[----:B------:R-:W-:Y:S05]  /*31e0*/  BSYNC B1 ;  /* 0x0000000000017941 */ /* 0x000fea0003800000 */
.L_x_86:
[----:B-1----:R-:W-:Y:S01]  /*31f0*/  @!P4 IMAD R3, R50, R155, R12 ;  /* 0x0000009b3203c224 */ /* 0x002fe200078e020c */
[----:B------:R-:W-:Y:S04]  /*3200*/  BSSY B1, `(.L_x_88) ;  /* 0x0000006000017945 */ /* 0x000fe80003800000 */
[----:B------:R1:W-:Y:S01]  /*3210*/  @!P4 STG.E.U8 desc[UR36][R6.64+0x30], R3 ;  /* 0x000030030600c986 */ /* 0x0003e2000c101124 */
[----:B------:R-:W-:Y:S05]  /*3220*/  @P3 BRA `(.L_x_89) ;  /* 0x00000000000c3947 */ /* 0x000fea0003800000 */
[----:B--2---:R-:W1:Y:S02]  /*3230*/  LDG.E.U8 R157, desc[UR36][R10.64+0x31] ;  /* 0x000031240a9d7981 */ /* 0x004e64000c1e1100 */
[----:B-1----:R-:W-:-:S05]  /*3240*/  PRMT R3, R157, 0x8880, RZ ;  /* 0x000088809d037816 */ /* 0x002fca00000000ff */
[----:B------:R-:W-:-:S07]  /*3250*/  IMAD R12, R3, R156, RZ ;  /* 0x0000009c030c7224 */ /* 0x000fce00078e02ff */
.L_x_89:
[----:B------:R-:W-:Y:S05]  /*3260*/  BSYNC B1 ;  /* 0x0000000000017941 */ /* 0x000fea0003800000 */
.L_x_88:
[----:B------:R-:W-:Y:S01]  /*3270*/  @!P3 IMAD R51, R51, R155, R12 ;  /* 0x0000009b3333b224 */ /* 0x000fe200078e020c */
[----:B------:R-:W-:Y:S04]  /*3280*/  BSSY B1, `(.L_x_90) ;  /* 0x0000006000017945 */ /* 0x000fe80003800000 */
[----:B------:R0:W-:Y:S01]  /*3290*/  @!P3 STG.E.U8 desc[UR36][R6.64+0x31], R51 ;  /* 0x000031330600b986 */ /* 0x0001e2000c101124 */
[----:B------:R-:W-:Y:S05]  /*32a0*/  @P5 BRA `(.L_x_91) ;  /* 0x00000000000c5947 */ /* 0x000fea0003800000 */
[----:B--2---:R-:W1:Y:S02]  /*32b0*/  LDG.E.U8 R157, desc[UR36][R8.64+0x38] ;  /* 0x00003824089d7981 */ /* 0x004e64000c1e1100 */
[----:B-1----:R-:W-:-:S05]  /*32c0*/  PRMT R3, R157, 0x8880, RZ ;  /* 0x000088809d037816 */ /* 0x002fca00000000ff */
[----:B------:R-:W-:-:S07]  /*32d0*/  IMAD R12, R3, R156, RZ ;  /* 0x0000009c030c7224 */ /* 0x000fce00078e02ff */
.L_x_91:
[----:B------:R-:W-:Y:S05]  /*32e0*/  BSYNC B1 ;  /* 0x0000000000017941 */ /* 0x000fea0003800000 */
.L_x_90:
[----:B-1----:R-:W-:Y:S01]  /*32f0*/  @!P5 IMAD R3, R52, R155, R12 ;  /* 0x0000009b3403d224 */ /* 0x002fe200078e020c */
[----:B------:R-:W-:Y:S04]  /*3300*/  BSSY B1, `(.L_x_92) ;  /* 0x0000006000017945 */ /* 0x000fe80003800000 */
[----:B------:R1:W-:Y:S01]  /*3310*/  @!P5 STG.E.U8 desc[UR36][R4.64+0x38], R3 ;  /* 0x000038030400d986 */ /* 0x0003e2000c101124 */
[----:B------:R-:W-:Y:S05]  /*3320*/  @P2 BRA `(.L_x_93) ;  /* 0x00000000000c2947 */ /* 0x000fea0003800000 */
[----:B--2---:R-:W1:Y:S02]  /*3330*/  LDG.E.U8 R157, desc[UR36][R8.64+0x39] ;  /* 0x00003924089d7981 */ /* 0x004e64000c1e1100 */
[----:B-1----:R-:W-:-:S05]  /*3340*/  PRMT R3, R157, 0x8880, RZ ;  /* 0x000088809d037816 */ /* 0x002fca00000000ff */
[----:B------:R-:W-:-:S07]  /*3350*/  IMAD R12, R3, R156, RZ ;  /* 0x0000009c030c7224 */ /* 0x000fce00078e02ff */
.L_x_93:
[----:B------:R-:W-:Y:S05]  /*3360*/  BSYNC B1 ;  /* 0x0000000000017941 */ /* 0x000fea0003800000 */
.L_x_92:
        /* <DEDUP_REMOVED lines=11> */
.L_x_95:
[----:B------:R-:W-:Y:S05]  /*3420*/  BSYNC B1 ;  /* 0x0000000000017941 */ /* 0x000fea0003800000 */
.L_x_94:
[----:B-1----:R-:W-:Y:S01]  /*3430*/  @!P4 IMAD R3, R54, R155, R12 ;  /* 0x0000009b3603c224 */ /* 0x002fe200078e020c */
[----:B------:R-:W-:Y:S04]  /*3440*/  BSSY B1, `(.L_x_96) ;  /* 0x0000006000017945 */ /* 0x000fe80003800000 */
[----:B------:R1:W-:Y:S01]  /*3450*/  @!P4 STG.E.U8 desc[UR36][R6.64+0x38], R3 ;  /* 0x000038030600c986 */ /* 0x0003e2000c101124 */
[----:B------:R-:W-:Y:S05]  /*3460*/  @P3 BRA `(.L_x_97) ;  /* 0x00000000000c3947 */ /* 0x000fea0003800000 */
[----:B--2---:R-:W1:Y:S02]  /*3470*/  LDG.E.U8 R157, desc[UR36][R10.64+0x39] ;  /* 0x000039240a9d7981 */ /* 0x004e64000c1e1100 */
[----:B-1----:R-:W-:-:S05]  /*3480*/  PRMT R3, R157, 0x8880, RZ ;  /* 0x000088809d037816 */ /* 0x002fca00000000ff */
[----:B------:R-:W-:-:S07]  /*3490*/  IMAD R12, R3, R156, RZ ;  /* 0x0000009c030c7224 */ /* 0x000fce00078e02ff */
.L_x_97:
[----:B------:R-:W-:Y:S05]  /*34a0*/  BSYNC B1 ;  /* 0x0000000000017941 */ /* 0x000fea0003800000 */
.L_x_96:
[----:B------:R-:W-:Y:S01]  /*34b0*/  @!P3 IMAD R55, R55, R155, R12 ;  /* 0x0000009b3737b224 */ /* 0x000fe200078e020c */
[----:B------:R-:W-:Y:S04]  /*34c0*/  BSSY B1, `(.L_x_98) ;  /* 0x0000006000017945 */ /* 0x000fe80003800000 */
[----:B------:R0:W-:Y:S01]  /*34d0*/  @!P3 STG.E.U8 desc[UR36][R6.64+0x39], R55 ;  /* 0x000039370600b986 */ /* 0x0001e2000c101124 */
[----:B------:R-:W-:Y:S05]  /*34e0*/  @P5 BRA `(.L_x_99) ;  /* 0x00000000000c5947 */ /* 0x000fea0003800000 */
[----:B--2---:R-:W1:Y:S02]  /*34f0*/  LDG.E.U8 R157, desc[UR36][R8.64+0x40] ;  /* 0x00004024089d7981 */ /* 0x004e64000c1e1100 */
[----:B-1----:R-:W-:-:S05]  /*3500*/  PRMT R3, R157, 0x8880, RZ ;  /* 0x000088809d037816 */ /* 0x002fca00000000ff */
[----:B------:R-:W-:-:S07]  /*3510*/  IMAD R12, R3, R156, RZ ;  /* 0x0000009c030c7224 */ /* 0x000fce00078e02ff */
.L_x_99:
[----:B------:R-:W-:Y:S05]  /*3520*/  BSYNC B1 ;  /* 0x0000000000017941 */ /* 0x000fea0003800000 */
.L_x_98:
[----:B-1----:R-:W-:Y:S01]  /*3530*/  @!P5 IMAD R3, R56, R155, R12 ;  /* 0x0000009b3803d224 */ /* 0x002fe200078e020c */
[----:B------:R-:W-:Y:S04]  /*3540*/  BSSY B1, `(.L_x_100) ;  /* 0x0000006000017945 */ /* 0x000fe80003800000 */
[----:B------:R1:W-:Y:S01]  /*3550*/  @!P5 STG.E.U8 desc[UR36][R4.64+0x40], R3 ;  /* 0x000040030400d986 */ /* 0x0003e2000c101124 */
[----:B------:R-:W-:Y:S05]  /*3560*/  @P2 BRA `(.L_x_101) ;  /* 0x00000000000c2947 */ /* 0x000fea0003800000 */
[----:B--2---:R-:W1:Y:S02]  /*3570*/  LDG.E.U8 R157, desc[UR36][R8.64+0x41] ;  /* 0x00004124089d7981 */ /* 0x004e64000c1e1100 */
[----:B-1----:R-:W-:-:S05]  /*3580*/  PRMT R3, R157, 0x8880, RZ ;  /* 0x000088809d037816 */ /* 0x002fca00000000ff */
[----:B------:R-:W-:-:S07]  /*3590*/  IMAD R12, R3, R156, RZ ;  /* 0x0000009c030c7224 */ /* 0x000fce00078e02ff */
.L_x_101:
[----:B------:R-:W-:Y:S05]  /*35a0*/  BSYNC B1 ;  /* 0x0000000000017941 */ /* 0x000fea0003800000 */
.L_x_100:
        /* <DEDUP_REMOVED lines=11> */
.L_x_103:
[----:B------:R-:W-:Y:S05]  /*3660*/  BSYNC B1 ;  /* 0x0000000000017941 */ /* 0x000fea0003800000 */
.L_x_102:
[----:B-1----:R-:W-:Y:S01]  /*3670*/  @!P4 IMAD R3, R58, R155, R12 ;  /* 0x0000009b3a03c224 */ /* 0x002fe200078e020c */
[----:B------:R-:W-:Y:S04]  /*3680*/  BSSY B1, `(.L_x_104) ;  /* 0x0000006000017945 */ /* 0x000fe80003800000 */
[----:B------:R1:W-:Y:S01]  /*3690*/  @!P4 STG.E.U8 desc[UR36][R6.64+0x40], R3 ;  /* 0x000040030600c986 */ /* 0x0003e2000c101124 */
[----:B------:R-:W-:Y:S05]  /*36a0*/  @P3 BRA `(.L_x_105) ;  /* 0x00000000000c3947 */ /* 0x000fea0003800000 */
[----:B--2---:R-:W1:Y:S02]  /*36b0*/  LDG.E.U8 R157, desc[UR36][R10.64+0x41] ;  /* 0x000041240a9d7981 */ /* 0x004e64000c1e1100 */
[----:B-1----:R-:W-:-:S05]  /*36c0*/  PRMT R3, R157, 0x8880, RZ ;  /* 0x000088809d037816 */ /* 0x002fca00000000ff */
[----:B------:R-:W-:-:S07]  /*36d0*/  IMAD R12, R3, R156, RZ ;  /* 0x0000009c030c7224 */ /* 0x000fce00078e02ff */
.L_x_105:
[----:B------:R-:W-:Y:S05]  /*36e0*/  BSYNC B1 ;  /* 0x0000000000017941 */ /* 0x000fea0003800000 */
.L_x_104:
[----:B------:R-:W-:Y:S01]  /*36f0*/  @!P3 IMAD R59, R59, R155, R12 ;  /* 0x0000009b3b3bb224 */ /* 0x000fe200078e020c */
[----:B------:R-:W-:Y:S04]  /*3700*/  BSSY B1, `(.L_x_106) ;  /* 0x0000006000017945 */ /* 0x000fe80003800000 */
[----:B------:R0:W-:Y:S01]  /*3710*/  @!P3 STG.E.U8 desc[UR36][R6.64+0x41], R59 ;  /* 0x0000413b0600b986 */ /* 0x0001e2000c101124 */
[----:B------:R-:W-:Y:S05]  /*3720*/  @P5 BRA `(.L_x_107) ;  /* 0x00000000000c5947 */ /* 0x000fea0003800000 */
[----:B--2---:R-:W1:Y:S02]  /*3730*/  LDG.E.U8 R157, desc[UR36][R8.64+0x48] ;  /* 0x00004824089d7981 */ /* 0x004e64000c1e1100 */
[----:B-1----:R-:W-:-:S05]  /*3740*/  PRMT R3, R157, 0x8880, RZ ;  /* 0x000088809d037816 */ /* 0x002fca00000000ff */
[----:B------:R-:W-:-:S07]  /*3750*/  IMAD R12, R3, R156, RZ ;  /* 0x0000009c030c7224 */ /* 0x000fce00078e02ff */
.L_x_107:
[----:B------:R-:W-:Y:S05]  /*3760*/  BSYNC B1 ;  /* 0x0000000000017941 */ /* 0x000fea0003800000 */
.L_x_106:
[----:B-1----:R-:W-:Y:S01]  /*3770*/  @!P5 IMAD R3, R60, R155, R12 ;  /* 0x0000009b3c03d224 */ /* 0x002fe200078e020c */
[----:B------:R-:W-:Y:S04]  /*3780*/  BSSY B1, `(.L_x_108) ;  /* 0x0000006000017945 */ /* 0x000fe80003800000 */
[----:B------:R1:W-:Y:S01]  /*3790*/  @!P5 STG.E.U8 desc[UR36][R4.64+0x48], R3 ;  /* 0x000048030400d986 */ /* 0x0003e2000c101124 */
[----:B------:R-:W-:Y:S05]  /*37a0*/  @P2 BRA `(.L_x_109) ;  /* 0x00000000000c2947 */ /* 0x000fea0003800000 */
[----:B--2---:R-:W1:Y:S02]  /*37b0*/  LDG.E.U8 R157, desc[UR36][R8.64+0x49] ;  /* 0x00004924089d7981 */ /* 0x004e64000c1e1100 */
[----:B-1----:R-:W-:-:S05]  /*37c0*/  PRMT R3, R157, 0x8880, RZ ;  /* 0x000088809d037816 */ /* 0x002fca00000000ff */
[----:B------:R-:W-:-:S07]  /*37d0*/  IMAD R12, R3, R156, RZ ;  /* 0x0000009c030c7224 */ /* 0x000fce00078e02ff */
.L_x_109:
[----:B------:R-:W-:Y:S05]  /*37e0*/  BSYNC B1 ;  /* 0x0000000000017941 */ /* 0x000fea0003800000 */
.L_x_108:
        /* <DEDUP_REMOVED lines=11> */
.L_x_111:
[----:B------:R-:W-:Y:S05]  /*38a0*/  BSYNC B1 ;  /* 0x0000000000017941 */ /* 0x000fea0003800000 */
.L_x_110:
[----:B-1----:R-:W-:Y:S01]  /*38b0*/  @!P4 IMAD R3, R62, R155, R12 ;  /* 0x0000009b3e03c224 */ /* 0x002fe200078e020c */
[----:B------:R-:W-:Y:S04]  /*38c0*/  BSSY B1, `(.L_x_112) ;  /* 0x0000006000017945 */ /* 0x000fe80003800000 */
[----:B------:R1:W-:Y:S01]  /*38d0*/  @!P4 STG.E.U8 desc[UR36][R6.64+0x48], R3 ;  /* 0x000048030600c986 */ /* 0x0003e2000c101124 */
[----:B------:R-:W-:Y:S05]  /*38e0*/  @P3 BRA `(.L_x_113) ;  /* 0x00000000000c3947 */ /* 0x000fea0003800000 */
[----:B--2---:R-:W1:Y:S02]  /*38f0*/  LDG.E.U8 R157, desc[UR36][R10.64+0x49] ;  /* 0x000049240a9d7981 */ /* 0x004e64000c1e1100 */
[----:B-1----:R-:W-:-:S05]  /*3900*/  PRMT R3, R157, 0x8880, RZ ;  /* 0x000088809d037816 */ /* 0x002fca00000000ff */
[----:B------:R-:W-:-:S07]  /*3910*/  IMAD R12, R3, R156, RZ ;  /* 0x0000009c030c7224 */ /* 0x000fce00078e02ff */
.L_x_113:
[----:B------:R-:W-:Y:S05]  /*3920*/  BSYNC B1 ;  /* 0x0000000000017941 */ /* 0x000fea0003800000 */
.L_x_112:
[----:B------:R-:W-:Y:S01]  /*3930*/  @!P3 IMAD R63, R63, R155, R12 ;  /* 0x0000009b3f3fb224 */ /* 0x000fe200078e020c */
[----:B------:R-:W-:Y:S04]  /*3940*/  BSSY B1, `(.L_x_114) ;  /* 0x0000006000017945 */ /* 0x000fe80003800000 */
[----:B------:R0:W-:Y:S01]  /*3950*/  @!P3 STG.E.U8 desc[UR36][R6.64+0x49], R63 ;  /* 0x0000493f0600b986 */ /* 0x0001e2000c101124 */
[----:B------:R-:W-:Y:S05]  /*3960*/  @P5 BRA `(.L_x_115) ;  /* 0x00000000000c5947 */ /* 0x000fea0003800000 */
[----:B--2---:R-:W1:Y:S02]  /*3970*/  LDG.E.U8 R157, desc[UR36][R8.64+0x50] ;  /* 0x00005024089d7981 */ /* 0x004e64000c1e1100 */
[----:B-1----:R-:W-:-:S05]  /*3980*/  PRMT R3, R157, 0x8880, RZ ;  /* 0x000088809d037816 */ /* 0x002fca00000000ff */
[----:B------:R-:W-:-:S07]  /*3990*/  IMAD R12, R3, R156, RZ ;  /* 0x0000009c030c7224 */ /* 0x000fce00078e02ff */
.L_x_115:
[----:B------:R-:W-:Y:S05]  /*39a0*/  BSYNC B1 ;  /* 0x0000000000017941 */ /* 0x000fea0003800000 */
.L_x_114:
[----:B-1----:R-:W-:Y:S01]  /*39b0*/  @!P5 IMAD R3, R64, R155, R12 ;  /* 0x0000009b4003d224 */ /* 0x002fe200078e020c */
[----:B------:R-:W-:Y:S04]  /*39c0*/  BSSY B1, `(.L_x_116) ;  /* 0x0000006000017945 */ /* 0x000fe80003800000 */
[----:B------:R1:W-:Y:S01]  /*39d0*/  @!P5 STG.E.U8 desc[UR36][R4.64+0x50], R3 ;  /* 0x000050030400d986 */ /* 0x0003e2000c101124 */
[----:B------:R-:W-:Y:S05]  /*39e0*/  @P2 BRA `(.L_x_117) ;  /* 0x00000000000c2947 */ /* 0x000fea0003800000 */
[----:B--2---:R-:W1:Y:S02]  /*39f0*/  LDG.E.U8 R157, desc[UR36][R8.64+0x51] ;  /* 0x00005124089d7981 */ /* 0x004e64000c1e1100 */
[----:B-1----:R-:W-:-:S05]  /*3a00*/  PRMT R3, R157, 0x8880, RZ ;  /* 0x000088809d037816 */ /* 0x002fca00000000ff */
[----:B------:R-:W-:-:S07]  /*3a10*/  IMAD R12, R3, R156, RZ ;  /* 0x0000009c030c7224 */ /* 0x000fce00078e02ff */
.L_x_117:
[----:B------:R-:W-:Y:S05]  /*3a20*/  BSYNC B1 ;  /* 0x0000000000017941 */ /* 0x000fea0003800000 */
.L_x_116:
        /* <DEDUP_REMOVED lines=11> */
.L_x_119:
[----:B------:R-:W-:Y:S05]  /*3ae0*/  BSYNC B1 ;  /* 0x0000000000017941 */ /* 0x000fea0003800000 */
.L_x_118:
[----:B-1----:R-:W-:Y:S01]  /*3af0*/  @!P4 IMAD R3, R66, R155, R12 ;  /* 0x0000009b4203c224 */ /* 0x002fe200078e020c */
[----:B------:R-:W-:Y:S04]  /*3b00*/  BSSY B1, `(.L_x_120) ;  /* 0x0000006000017945 */ /* 0x000fe80003800000 */
[----:B------:R1:W-:Y:S01]  /*3b10*/  @!P4 STG.E.U8 desc[UR36][R6.64+0x50], R3 ;  /* 0x000050030600c986 */ /* 0x0003e2000c101124 */
[----:B------:R-:W-:Y:S05]  /*3b20*/  @P3 BRA `(.L_x_121) ;  /* 0x00000000000c3947 */ /* 0x000fea0003800000 */
[----:B--2---:R-:W1:Y:S02]  /*3b30*/  LDG.E.U8 R157, desc[UR36][R10.64+0x51] ;  /* 0x000051240a9d7981 */ /* 0x004e64000c1e1100 */
[----:B-1----:R-:W-:-:S05]  /*3b40*/  PRMT R3, R157, 0x8880, RZ ;  /* 0x000088809d037816 */ /* 0x002fca00000000ff */
[----:B------:R-:W-:-:S07]  /*3b50*/  IMAD R12, R3, R156, RZ ;  /* 0x0000009c030c7224 */ /* 0x000fce00078e02ff */
.L_x_121:
[----:B------:R-:W-:Y:S05]  /*3b60*/  BSYNC B1 ;  /* 0x0000000000017941 */ /* 0x000fea0003800000 */
.L_x_120:
[----:B------:R-:W-:Y:S01]  /*3b70*/  @!P3 IMAD R67, R67, R155, R12 ;  /* 0x0000009b4343b224 */ /* 0x000fe200078e020c */
[----:B------:R-:W-:Y:S04]  /*3b80*/  BSSY B1, `(.L_x_122) ;  /* 0x0000006000017945 */ /* 0x000fe80003800000 */
[----:B------:R0:W-:Y:S01]  /*3b90*/  @!P3 STG.E.U8 desc[UR36][R6.64+0x51], R67 ;  /* 0x000051430600b986 */ /* 0x0001e2000c101124 */
[----:B------:R-:W-:Y:S05]  /*3ba0*/  @P5 BRA `(.L_x_123) ;  /* 0x00000000000c5947 */ /* 0x000fea0003800000 */
[----:B--2---:R-:W1:Y:S02]  /*3bb0*/  LDG.E.U8 R157, desc[UR36][R8.64+0x58] ;  /* 0x00005824089d7981 */ /* 0x004e64000c1e1100 */
[----:B-1----:R-:W-:-:S05]  /*3bc0*/  PRMT R3, R157, 0x8880, RZ ;  /* 0x000088809d037816 */ /* 0x002fca00000000ff */
[----:B------:R-:W-:-:S07]  /*3bd0*/  IMAD R12, R3, R156, RZ ;  /* 0x0000009c030c7224 */ /* 0x000fce00078e02ff */
.L_x_123:
[----:B------:R-:W-:Y:S05]  /*3be0*/  BSYNC B1 ;  /* 0x0000000000017941 */ /* 0x000fea0003800000 */
.L_x_122:
[----:B-1----:R-:W-:Y:S01]  /*3bf0*/  @!P5 IMAD R3, R68, R155, R12 ;  /* 0x0000009b4403d224 */ /* 0x002fe200078e020c */
[----:B------:R-:W-:Y:S04]  /*3c00*/  BSSY B1, `(.L_x_124) ;  /* 0x0000006000017945 */ /* 0x000fe80003800000 */
[----:B------:R1:W-:Y:S01]  /*3c10*/  @!P5 STG.E.U8 desc[UR36][R4.64+0x58], R3 ;  /* 0x000058030400d986 */ /* 0x0003e2000c101124 */
[----:B------:R-:W-:Y:S05]  /*3c20*/  @P2 BRA `(.L_x_125) ;  /* 0x00000000000c2947 */ /* 0x000fea0003800000 */
[----:B--2---:R-:W1:Y:S02]  /*3c30*/  LDG.E.U8 R157, desc[UR36][R8.64+0x59] ;  /* 0x00005924089d7981 */ /* 0x004e64000c1e1100 */
[----:B-1----:R-:W-:-:S05]  /*3c40*/  PRMT R3, R157, 0x8880, RZ ;  /* 0x000088809d037816 */ /* 0x002fca00000000ff */
[----:B------:R-:W-:-:S07]  /*3c50*/  IMAD R12, R3, R156, RZ ;  /* 0x0000009c030c7224 */ /* 0x000fce00078e02ff */
.L_x_125:
[----:B------:R-:W-:Y:S05]  /*3c60*/  BSYNC B1 ;  /* 0x0000000000017941 */ /* 0x000fea0003800000 */
.L_x_124:
        /* <DEDUP_REMOVED lines=11> */
.L_x_127:
[----:B------:R-:W-:Y:S05]  /*3d20*/  BSYNC B1 ;  /* 0x0000000000017941 */ /* 0x000fea0003800000 */
.L_x_126:
[----:B-1----:R-:W-:Y:S01]  /*3d30*/  @!P4 IMAD R3, R70, R155, R12 ;  /* 0x0000009b4603c224 */ /* 0x002fe200078e020c */
[----:B------:R-:W-:Y:S04]  /*3d40*/  BSSY B1, `(.L_x_128) ;  /* 0x0000006000017945 */ /* 0x000fe80003800000 */
[----:B------:R1:W-:Y:S01]  /*3d50*/  @!P4 STG.E.U8 desc[UR36][R6.64+0x58], R3 ;  /* 0x000058030600c986 */ /* 0x0003e2000c101124 */
[----:B------:R-:W-:Y:S05]  /*3d60*/  @P3 BRA `(.L_x_129) ;  /* 0x00000000000c3947 */ /* 0x000fea0003800000 */
[----:B--2---:R-:W1:Y:S02]  /*3d70*/  LDG.E.U8 R157, desc[UR36][R10.64+0x59] ;  /* 0x000059240a9d7981 */ /* 0x004e64000c1e1100 */
[----:B-1----:R-:W-:-:S05]  /*3d80*/  PRMT R3, R157, 0x8880, RZ ;  /* 0x000088809d037816 */ /* 0x002fca00000000ff */
[----:B------:R-:W-:-:S07]  /*3d90*/  IMAD R12, R3, R156, RZ ;  /* 0x0000009c030c7224 */ /* 0x000fce00078e02ff */
.L_x_129:
[----:B------:R-:W-:Y:S05]  /*3da0*/  BSYNC B1 ;  /* 0x0000000000017941 */ /* 0x000fea0003800000 */
.L_x_128:
[----:B------:R-:W-:Y:S01]  /*3db0*/  @!P3 IMAD R71, R71, R155, R12 ;  /* 0x0000009b4747b224 */ /* 0x000fe200078e020c */
[----:B------:R-:W-:Y:S04]  /*3dc0*/  BSSY B1, `(.L_x_130) ;  /* 0x0000006000017945 */ /* 0x000fe80003800000 */
[----:B------:R0:W-:Y:S01]  /*3dd0*/  @!P3 STG.E.U8 desc[UR36][R6.64+0x59], R71 ;  /* 0x000059470600b986 */ /* 0x0001e2000c101124 */
[----:B------:R-:W-:Y:S05]  /*3de0*/  @P5 BRA `(.L_x_131) ;  /* 0x00000000000c5947 */ /* 0x000fea0003800000 */
[----:B--2---:R-:W1:Y:S02]  /*3df0*/  LDG.E.U8 R157, desc[UR36][R8.64+0x60] ;  /* 0x00006024089d7981 */ /* 0x004e64000c1e1100 */
[----:B-1----:R-:W-:-:S05]  /*3e00*/  PRMT R3, R157, 0x8880, RZ ;  /* 0x000088809d037816 */ /* 0x002fca00000000ff */
[----:B------:R-:W-:-:S07]  /*3e10*/  IMAD R12, R3, R156, RZ ;  /* 0x0000009c030c7224 */ /* 0x000fce00078e02ff */
.L_x_131:
[----:B------:R-:W-:Y:S05]  /*3e20*/  BSYNC B1 ;  /* 0x0000000000017941 */ /* 0x000fea0003800000 */
.L_x_130:
[----:B-1----:R-:W-:Y:S01]  /*3e30*/  @!P5 IMAD R3, R72, R155, R12 ;  /* 0x0000009b4803d224 */ /* 0x002fe200078e020c */
[----:B------:R-:W-:Y:S04]  /*3e40*/  BSSY B1, `(.L_x_132) ;  /* 0x0000006000017945 */ /* 0x000fe80003800000 */
[----:B------:R1:W-:Y:S01]  /*3e50*/  @!P5 STG.E.U8 desc[UR36][R4.64+0x60], R3 ;  /* 0x000060030400d986 */ /* 0x0003e2000c101124 */
[----:B------:R-:W-:Y:S05]  /*3e60*/  @P2 BRA `(.L_x_133) ;  /* 0x00000000000c2947 */ /* 0x000fea0003800000 */
[----:B--2---:R-:W1:Y:S02]  /*3e70*/  LDG.E.U8 R157, desc[UR36][R8.64+0x61] ;  /* 0x00006124089d7981 */ /* 0x004e64000c1e1100 */
[----:B-1----:R-:W-:-:S05]  /*3e80*/  PRMT R3, R157, 0x8880, RZ ;  /* 0x000088809d037816 */ /* 0x002fca00000000ff */
[----:B------:R-:W-:-:S07]  /*3e90*/  IMAD R12, R3, R156, RZ ;  /* 0x0000009c030c7224 */ /* 0x000fce00078e02ff */
.L_x_133:
[----:B------:R-:W-:Y:S05]  /*3ea0*/  BSYNC B1 ;  /* 0x0000000000017941 */ /* 0x000fea0003800000 */
.L_x_132:
        /* <DEDUP_REMOVED lines=11> */
.L_x_135:
[----:B------:R-:W-:Y:S05]  /*3f60*/  BSYNC B1 ;  /* 0x0000000000017941 */ /* 0x000fea0003800000 */
.L_x_134:
[----:B-1----:R-:W-:Y:S01]  /*3f70*/  @!P4 IMAD R3, R74, R155, R12 ;  /* 0x0000009b4a03c224 */ /* 0x002fe200078e020c */
[----:B------:R-:W-:Y:S04]  /*3f80*/  BSSY B1, `(.L_x_136) ;  /* 0x0000006000017945 */ /* 0x000fe80003800000 */
[----:B------:R1:W-:Y:S01]  /*3f90*/  @!P4 STG.E.U8 desc[UR36][R6.64+0x60], R3 ;  /* 0x000060030600c986 */ /* 0x0003e2000c101124 */
[----:B------:R-:W-:Y:S05]  /*3fa0*/  @P3 BRA `(.L_x_137) ;  /* 0x00000000000c3947 */ /* 0x000fea0003800000 */
[----:B--2---:R-:W1:Y:S02]  /*3fb0*/  LDG.E.U8 R157, desc[UR36][R10.64+0x61] ;  /* 0x000061240a9d7981 */ /* 0x004e64000c1e1100 */
[----:B-1----:R-:W-:-:S05]  /*3fc0*/  PRMT R3, R157, 0x8880, RZ ;  /* 0x000088809d037816 */ /* 0x002fca00000000ff */
[----:B------:R-:W-:-:S07]  /*3fd0*/  IMAD R12, R3, R156, RZ ;  /* 0x0000009c030c7224 */ /* 0x000fce00078e02ff */
.L_x_137:
[----:B------:R-:W-:Y:S05]  /*3fe0*/  BSYNC B1 ;  /* 0x0000000000017941 */ /* 0x000fea0003800000 */
.L_x_136:
[----:B------:R-:W-:Y:S01]  /*3ff0*/  @!P3 IMAD R75, R75, R155, R12 ;  /* 0x0000009b4b4bb224 */ /* 0x000fe200078e020c */
[----:B------:R-:W-:Y:S04]  /*4000*/  BSSY B1, `(.L_x_138) ;  /* 0x0000006000017945 */ /* 0x000fe80003800000 */
[----:B------:R0:W-:Y:S01]  /*4010*/  @!P3 STG.E.U8 desc[UR36][R6.64+0x61], R75 ;  /* 0x0000614b0600b986 */ /* 0x0001e2000c101124 */
[----:B------:R-:W-:Y:S05]  /*4020*/  @P5 BRA `(.L_x_139) ;  /* 0x00000000000c5947 */ /* 0x000fea0003800000 */
[----:B--2---:R-:W1:Y:S02]  /*4030*/  LDG.E.U8 R157, desc[UR36][R8.64+0x68] ;  /* 0x00006824089d7981 */ /* 0x004e64000c1e1100 */
[----:B-1----:R-:W-:-:S05]  /*4040*/  PRMT R3, R157, 0x8880, RZ ;  /* 0x000088809d037816 */ /* 0x002fca00000000ff */
[----:B------:R-:W-:-:S07]  /*4050*/  IMAD R12, R3, R156, RZ ;  /* 0x0000009c030c7224 */ /* 0x000fce00078e02ff */
.L_x_139:
[----:B------:R-:W-:Y:S05]  /*4060*/  BSYNC B1 ;  /* 0x0000000000017941 */ /* 0x000fea0003800000 */
.L_x_138:
[----:B-1----:R-:W-:Y:S01]  /*4070*/  @!P5 IMAD R3, R76, R155, R12 ;  /* 0x0000009b4c03d224 */ /* 0x002fe200078e020c */
[----:B------:R-:W-:Y:S04]  /*4080*/  BSSY B1, `(.L_x_140) ;  /* 0x0000006000017945 */ /* 0x000fe80003800000 */
[----:B------:R1:W-:Y:S01]  /*4090*/  @!P5 STG.E.U8 desc[UR36][R4.64+0x68], R3 ;  /* 0x000068030400d986 */ /* 0x0003e2000c101124 */
[----:B------:R-:W-:Y:S05]  /*40a0*/  @P2 BRA `(.L_x_141) ;  /* 0x00000000000c2947 */ /* 0x000fea0003800000 */
[----:B--2---:R-:W1:Y:S02]  /*40b0*/  LDG.E.U8 R157, desc[UR36][R8.64+0x69] ;  /* 0x00006924089d7981 */ /* 0x004e64000c1e1100 */
[----:B-1----:R-:W-:-:S05]  /*40c0*/  PRMT R3, R157, 0x8880, RZ ;  /* 0x000088809d037816 */ /* 0x002fca00000000ff */
[----:B------:R-:W-:-:S07]  /*40d0*/  IMAD R12, R3, R156, RZ ;  /* 0x0000009c030c7224 */ /* 0x000fce00078e02ff */
.L_x_141:
[----:B------:R-:W-:Y:S05]  /*40e0*/  BSYNC B1 ;  /* 0x0000000000017941 */ /* 0x000fea0003800000 */
.L_x_140:
        /* <DEDUP_REMOVED lines=11> */
.L_x_143:
[----:B------:R-:W-:Y:S05]  /*41a0*/  BSYNC B1 ;  /* 0x0000000000017941 */ /* 0x000fea0003800000 */
.L_x_142:
[----:B-1----:R-:W-:Y:S01]  /*41b0*/  @!P4 IMAD R3, R78, R155, R12 ;  /* 0x0000009b4e03c224 */ /* 0x002fe200078e020c */
[----:B------:R-:W-:Y:S04]  /*41c0*/  BSSY B1, `(.L_x_144) ;  /* 0x0000006000017945 */ /* 0x000fe80003800000 */
[----:B------:R1:W-:Y:S01]  /*41d0*/  @!P4 STG.E.U8 desc[UR36][R6.64+0x68], R3 ;  /* 0x000068030600c986 */ /* 0x0003e2000c101124 */
[----:B------:R-:W-:Y:S05]  /*41e0*/  @P3 BRA `(.L_x_145) ;  /* 0x00000000000c3947 */ /* 0x000fea0003800000 */
[----:B--2---:R-:W1:Y:S02]  /*41f0*/  LDG.E.U8 R157, desc[UR36][R10.64+0x69] ;  /* 0x000069240a9d7981 */ /* 0x004e64000c1e1100 */
[----:B-1----:R-:W-:-:S05]  /*4200*/  PRMT R3, R157, 0x8880, RZ ;  /* 0x000088809d037816 */ /* 0x002fca00000000ff */
[----:B------:R-:W-:-:S07]  /*4210*/  IMAD R12, R3, R156, RZ ;  /* 0x0000009c030c7224 */ /* 0x000fce00078e02ff */
.L_x_145:
[----:B------:R-:W-:Y:S05]  /*4220*/  BSYNC B1 ;  /* 0x0000000000017941 */ /* 0x000fea0003800000 */
.L_x_144:
[----:B------:R-:W-:Y:S01]  /*4230*/  @!P3 IMAD R79, R79, R155, R12 ;  /* 0x0000009b4f4fb224 */ /* 0x000fe200078e020c */
[----:B------:R-:W-:Y:S04]  /*4240*/  BSSY B1, `(.L_x_146) ;  /* 0x0000006000017945 */ /* 0x000fe80003800000 */
[----:B------:R0:W-:Y:S01]  /*4250*/  @!P3 STG.E.U8 desc[UR36][R6.64+0x69], R79 ;  /* 0x0000694f0600b986 */ /* 0x0001e2000c101124 */
[----:B------:R-:W-:Y:S05]  /*4260*/  @P5 BRA `(.L_x_147) ;  /* 0x00000000000c5947 */ /* 0x000fea0003800000 */
[----:B--2---:R-:W1:Y:S02]  /*4270*/  LDG.E.U8 R157, desc[UR36][R8.64+0x70] ;  /* 0x00007024089d7981 */ /* 0x004e64000c1e1100 */
[----:B-1----:R-:W-:-:S05]  /*4280*/  PRMT R3, R157, 0x8880, RZ ;  /* 0x000088809d037816 */ /* 0x002fca00000000ff */
[----:B------:R-:W-:-:S07]  /*4290*/  IMAD R12, R3, R156, RZ ;  /* 0x0000009c030c7224 */ /* 0x000fce00078e02ff */
.L_x_147:
[----:B------:R-:W-:Y:S05]  /*42a0*/  BSYNC B1 ;  /* 0x0000000000017941 */ /* 0x000fea0003800000 */
.L_x_146:
[----:B-1----:R-:W-:Y:S01]  /*42b0*/  @!P5 IMAD R3, R80, R155, R12 ;  /* 0x0000009b5003d224 */ /* 0x002fe200078e020c */
[----:B------:R-:W-:Y:S04]  /*42c0*/  BSSY B1, `(.L_x_148) ;  /* 0x0000006000017945 */ /* 0x000fe80003800000 */
[----:B------:R1:W-:Y:S01]  /*42d0*/  @!P5 STG.E.U8 desc[UR36][R4.64+0x70], R3 ;  /* 0x000070030400d986 */ /* 0x0003e2000c101124 */
[----:B------:R-:W-:Y:S05]  /*42e0*/  @P2 BRA `(.L_x_149) ;  /* 0x00000000000c2947 */ /* 0x000fea0003800000 */
[----:B--2---:R-:W1:Y:S02]  /*42f0*/  LDG.E.U8 R157, desc[UR36][R8.64+0x71] ;  /* 0x00007124089d7981 */ /* 0x004e64000c1e1100 */
[----:B-1----:R-:W-:-:S05]  /*4300*/  PRMT R3, R157, 0x8880, RZ ;  /* 0x000088809d037816 */ /* 0x002fca00000000ff */
[----:B------:R-:W-:-:S07]  /*4310*/  IMAD R12, R3, R156, RZ ;  /* 0x0000009c030c7224 */ /* 0x000fce00078e02ff */
.L_x_149:
[----:B------:R-:W-:Y:S05]  /*4320*/  BSYNC B1 ;  /* 0x0000000000017941 */ /* 0x000fea0003800000 */
.L_x_148:
        /* <DEDUP_REMOVED lines=11> */
.L_x_151:
[----:B------:R-:W-:Y:S05]  /*43e0*/  BSYNC B1 ;  /* 0x0000000000017941 */ /* 0x000fea0003800000 */
.L_x_150:
[----:B-1----:R-:W-:Y:S01]  /*43f0*/  @!P4 IMAD R3, R82, R155, R12 ;  /* 0x0000009b5203c224 */ /* 0x002fe200078e020c */
[----:B------:R-:W-:Y:S04]  /*4400*/  BSSY B1, `(.L_x_152) ;  /* 0x0000006000017945 */ /* 0x000fe80003800000 */
[----:B------:R1:W-:Y:S01]  /*4410*/  @!P4 STG.E.U8 desc[UR36][R6.64+0x70], R3 ;  /* 0x000070030600c986 */ /* 0x0003e2000c101124 */
[----:B------:R-:W-:Y:S05]  /*4420*/  @P3 BRA `(.L_x_153) ;  /* 0x00000000000c3947 */ /* 0x000fea0003800000 */
[----:B--2---:R-:W1:Y:S02]  /*4430*/  LDG.E.U8 R157, desc[UR36][R10.64+0x71] ;  /* 0x000071240a9d7981 */ /* 0x004e64000c1e1100 */
[----:B-1----:R-:W-:-:S05]  /*4440*/  PRMT R3, R157, 0x8880, RZ ;  /* 0x000088809d037816 */ /* 0x002fca00000000ff */
[----:B------:R-:W-:-:S07]  /*4450*/  IMAD R12, R3, R156, RZ ;  /* 0x0000009c030c7224 */ /* 0x000fce00078e02ff */
.L_x_153:
[----:B------:R-:W-:Y:S05]  /*4460*/  BSYNC B1 ;  /* 0x0000000000017941 */ /* 0x000fea0003800000 */
.L_x_152:
[----:B------:R-:W-:Y:S01]  /*4470*/  @!P3 IMAD R83, R83, R155, R12 ;  /* 0x0000009b5353b224 */ /* 0x000fe200078e020c */
[----:B------:R-:W-:Y:S04]  /*4480*/  BSSY B1, `(.L_x_154) ;  /* 0x0000006000017945 */ /* 0x000fe80003800000 */
[----:B------:R0:W-:Y:S01]  /*4490*/  @!P3 STG.E.U8 desc[UR36][R6.64+0x71], R83 ;  /* 0x000071530600b986 */ /* 0x0001e2000c101124 */
[----:B------:R-:W-:Y:S05]  /*44a0*/  @P5 BRA `(.L_x_155) ;  /* 0x00000000000c5947 */ /* 0x000fea0003800000 */
[----:B--2---:R-:W1:Y:S02]  /*44b0*/  LDG.E.U8 R157, desc[UR36][R8.64+0x78] ;  /* 0x00007824089d7981 */ /* 0x004e64000c1e1100 */
[----:B-1----:R-:W-:-:S05]  /*44c0*/  PRMT R3, R157, 0x8880, RZ ;  /* 0x000088809d037816 */ /* 0x002fca00000000ff */
[----:B------:R-:W-:-:S07]  /*44d0*/  IMAD R12, R3, R156, RZ ;  /* 0x0000009c030c7224 */ /* 0x000fce00078e02ff */
.L_x_155:
[----:B------:R-:W-:Y:S05]  /*44e0*/  BSYNC B1 ;  /* 0x0000000000017941 */ /* 0x000fea0003800000 */
.L_x_154:
[----:B-1----:R-:W-:Y:S01]  /*44f0*/  @!P5 IMAD R3, R84, R155, R12 ;  /* 0x0000009b5403d224 */ /* 0x002fe200078e020c */
[----:B------:R-:W-:Y:S04]  /*4500*/  BSSY B1, `(.L_x_156) ;  /* 0x0000006000017945 */ /* 0x000fe80003800000 */
[----:B------:R1:W-:Y:S01]  /*4510*/  @!P5 STG.E.U8 desc[UR36][R4.64+0x78], R3 ;  /* 0x000078030400d986 */ /* 0x0003e2000c101124 */
[----:B------:R-:W-:Y:S05]  /*4520*/  @P2 BRA `(.L_x_157) ;  /* 0x00000000000c2947 */ /* 0x000fea0003800000 */
[----:B--2---:R-:W1:Y:S02]  /*4530*/  LDG.E.U8 R157, desc[UR36][R8.64+0x79] ;  /* 0x00007924089d7981 */ /* 0x004e64000c1e1100 */
[----:B-1----:R-:W-:-:S05]  /*4540*/  PRMT R3, R157, 0x8880, RZ ;  /* 0x000088809d037816 */ /* 0x002fca00000000ff */
[----:B------:R-:W-:-:S07]  /*4550*/  IMAD R12, R3, R156, RZ ;  /* 0x0000009c030c7224 */ /* 0x000fce00078e02ff */
.L_x_157:
[----:B------:R-:W-:Y:S05]  /*4560*/  BSYNC B1 ;  /* 0x0000000000017941 */ /* 0x000fea0003800000 */
.L_x_156:
        /* <DEDUP_REMOVED lines=11> */
.L_x_159:
[----:B------:R-:W-:Y:S05]  /*4620*/  BSYNC B1 ;  /* 0x0000000000017941 */ /* 0x000fea0003800000 */
.L_x_158:
[----:B-1----:R-:W-:Y:S01]  /*4630*/  @!P4 IMAD R3, R86, R155, R12 ;  /* 0x0000009b5603c224 */ /* 0x002fe200078e020c */
[----:B------:R-:W-:Y:S04]  /*4640*/  BSSY B1, `(.L_x_160) ;  /* 0x0000006000017945 */ /* 0x000fe80003800000 */
[----:B------:R1:W-:Y:S01]  /*4650*/  @!P4 STG.E.U8 desc[UR36][R6.64+0x78], R3 ;  /* 0x000078030600c986 */ /* 0x0003e2000c101124 */
[----:B------:R-:W-:Y:S05]  /*4660*/  @P3 BRA `(.L_x_161) ;  /* 0x00000000000c3947 */ /* 0x000fea0003800000 */
[----:B--2---:R-:W1:Y:S02]  /*4670*/  LDG.E.U8 R157, desc[UR36][R10.64+0x79] ;  /* 0x000079240a9d7981 */ /* 0x004e64000c1e1100 */
[----:B-1----:R-:W-:-:S05]  /*4680*/  PRMT R3, R157, 0x8880, RZ ;  /* 0x000088809d037816 */ /* 0x002fca00000000ff */
[----:B------:R-:W-:-:S07]  /*4690*/  IMAD R12, R3, R156, RZ ;  /* 0x0000009c030c7224 */ /* 0x000fce00078e02ff */
.L_x_161:
[----:B------:R-:W-:Y:S05]  /*46a0*/  BSYNC B1 ;  /* 0x0000000000017941 */ /* 0x000fea0003800000 */
.L_x_160:
[----:B------:R-:W-:Y:S01]  /*46b0*/  @!P3 IMAD R87, R87, R155, R12 ;  /* 0x0000009b5757b224 */ /* 0x000fe200078e020c */
[----:B------:R-:W-:Y:S04]  /*46c0*/  BSSY B1, `(.L_x_162) ;  /* 0x0000006000017945 */ /* 0x000fe80003800000 */
[----:B------:R0:W-:Y:S01]  /*46d0*/  @!P3 STG.E.U8 desc[UR36][R6.64+0x79], R87 ;  /* 0x000079570600b986 */ /* 0x0001e2000c101124 */
[----:B------:R-:W-:Y:S05]  /*46e0*/  @P5 BRA `(.L_x_163) ;  /* 0x00000000000c5947 */ /* 0x000fea0003800000 */
[----:B--2---:R-:W1:Y:S02]  /*46f0*/  LDG.E.U8 R157, desc[UR36][R8.64+0x80] ;  /* 0x00008024089d7981 */ /* 0x004e64000c1e1100 */
[----:B-1----:R-:W-:-:S05]  /*4700*/  PRMT R3, R157, 0x8880, RZ ;  /* 0x000088809d037816 */ /* 0x002fca00000000ff */
[----:B------:R-:W-:-:S07]  /*4710*/  IMAD R12, R3, R156, RZ ;  /* 0x0000009c030c7224 */ /* 0x000fce00078e02ff */
.L_x_163:
[----:B------:R-:W-:Y:S05]  /*4720*/  BSYNC B1 ;  /* 0x0000000000017941 */ /* 0x000fea0003800000 */
.L_x_162:
[----:B-1----:R-:W-:Y:S01]  /*4730*/  @!P5 IMAD R3, R88, R155, R12 ;  /* 0x0000009b5803d224 */ /* 0x002fe200078e020c */
[----:B------:R-:W-:Y:S04]  /*4740*/  BSSY B1, `(.L_x_164) ;  /* 0x0000006000017945 */ /* 0x000fe80003800000 */
[----:B------:R1:W-:Y:S01]  /*4750*/  @!P5 STG.E.U8 desc[UR36][R4.64+0x80], R3 ;  /* 0x000080030400d986 */ /* 0x0003e2000c101124 */
[----:B------:R-:W-:Y:S05]  /*4760*/  @P2 BRA `(.L_x_165) ;  /* 0x00000000000c2947 */ /* 0x000fea0003800000 */
[----:B--2---:R-:W1:Y:S02]  /*4770*/  LDG.E.U8 R157, desc[UR36][R8.64+0x81] ;  /* 0x00008124089d7981 */ /* 0x004e64000c1e1100 */
[----:B-1----:R-:W-:-:S05]  /*4780*/  PRMT R3, R157, 0x8880, RZ ;  /* 0x000088809d037816 */ /* 0x002fca00000000ff */
[----:B------:R-:W-:-:S07]  /*4790*/  IMAD R12, R3, R156, RZ ;  /* 0x0000009c030c7224 */ /* 0x000fce00078e02ff */
.L_x_165:
[----:B------:R-:W-:Y:S05]  /*47a0*/  BSYNC B1 ;  /* 0x0000000000017941 */ /* 0x000fea0003800000 */
.L_x_164:
        /* <DEDUP_REMOVED lines=11> */
.L_x_167:
[----:B------:R-:W-:Y:S05]  /*4860*/  BSYNC B1 ;  /* 0x0000000000017941 */ /* 0x000fea0003800000 */
.L_x_166:
[----:B-1----:R-:W-:Y:S01]  /*4870*/  @!P4 IMAD R3, R90, R155, R12 ;  /* 0x0000009b5a03c224 */ /* 0x002fe200078e020c */
[----:B------:R-:W-:Y:S04]  /*4880*/  BSSY B1, `(.L_x_168) ;  /* 0x0000006000017945 */ /* 0x000fe80003800000 */
[----:B------:R1:W-:Y:S01]  /*4890*/  @!P4 STG.E.U8 desc[UR36][R6.64+0x80], R3 ;  /* 0x000080030600c986 */ /* 0x0003e2000c101124 */
[----:B------:R-:W-:Y:S05]  /*48a0*/  @P3 BRA `(.L_x_169) ;  /* 0x00000000000c3947 */ /* 0x000fea0003800000 */
[----:B--2---:R-:W1:Y:S02]  /*48b0*/  LDG.E.U8 R157, desc[UR36][R10.64+0x81] ;  /* 0x000081240a9d7981 */ /* 0x004e64000c1e1100 */
[----:B-1----:R-:W-:-:S05]  /*48c0*/  PRMT R3, R157, 0x8880, RZ ;  /* 0x000088809d037816 */ /* 0x002fca00000000ff */
[----:B------:R-:W-:-:S07]  /*48d0*/  IMAD R12, R3, R156, RZ ;  /* 0x0000009c030c7224 */ /* 0x000fce00078e02ff */
.L_x_169:
[----:B------:R-:W-:Y:S05]  /*48e0*/  BSYNC B1 ;  /* 0x0000000000017941 */ /* 0x000fea0003800000 */
.L_x_168:
[----:B------:R-:W-:Y:S01]  /*48f0*/  @!P3 IMAD R91, R91, R155, R12 ;  /* 0x0000009b5b5bb224 */ /* 0x000fe200078e020c */
[----:B------:R-:W-:Y:S04]  /*4900*/  BSSY B1, `(.L_x_170) ;  /* 0x0000006000017945 */ /* 0x000fe80003800000 */
[----:B------:R0:W-:Y:S01]  /*4910*/  @!P3 STG.E.U8 desc[UR36][R6.64+0x81], R91 ;  /* 0x0000815b0600b986 */ /* 0x0001e2000c101124 */
[----:B------:R-:W-:Y:S05]  /*4920*/  @P5 BRA `(.L_x_171) ;  /* 0x00000000000c5947 */ /* 0x000fea0003800000 */
[----:B--2---:R-:W1:Y:S02]  /*4930*/  LDG.E.U8 R157, desc[UR36][R8.64+0x88] ;  /* 0x00008824089d7981 */ /* 0x004e64000c1e1100 */
[----:B-1----:R-:W-:-:S05]  /*4940*/  PRMT R3, R157, 0x8880, RZ ;  /* 0x000088809d037816 */ /* 0x002fca00000000ff */
[----:B------:R-:W-:-:S07]  /*4950*/  IMAD R12, R3, R156, RZ ;  /* 0x0000009c030c7224 */ /* 0x000fce00078e02ff */
.L_x_171:
[----:B------:R-:W-:Y:S05]  /*4960*/  BSYNC B1 ;  /* 0x0000000000017941 */ /* 0x000fea0003800000 */
.L_x_170:
[----:B-1----:R-:W-:Y:S01]  /*4970*/  @!P5 IMAD R3, R92, R155, R12 ;  /* 0x0000009b5c03d224 */ /* 0x002fe200078e020c */
[----:B------:R-:W-:Y:S04]  /*4980*/  BSSY B1, `(.L_x_172) ;  /* 0x0000006000017945 */ /* 0x000fe80003800000 */
[----:B------:R1:W-:Y:S01]  /*4990*/  @!P5 STG.E.U8 desc[UR36][R4.64+0x88], R3 ;  /* 0x000088030400d986 */ /* 0x0003e2000c101124 */
[----:B------:R-:W-:Y:S05]  /*49a0*/  @P2 BRA `(.L_x_173) ;  /* 0x00000000000c2947 */ /* 0x000fea0003800000 */
[----:B--2---:R-:W1:Y:S02]  /*49b0*/  LDG.E.U8 R157, desc[UR36][R8.64+0x89] ;  /* 0x00008924089d7981 */ /* 0x004e64000c1e1100 */
[----:B-1----:R-:W-:-:S05]  /*49c0*/  PRMT R3, R157, 0x8880, RZ ;  /* 0x000088809d037816 */ /* 0x002fca00000000ff */
[----:B------:R-:W-:-:S07]  /*49d0*/  IMAD R12, R3, R156, RZ ;  /* 0x0000009c030c7224 */ /* 0x000fce00078e02ff */
.L_x_173:
[----:B------:R-:W-:Y:S05]  /*49e0*/  BSYNC B1 ;  /* 0x0000000000017941 */ /* 0x000fea0003800000 */
.L_x_172:
        /* <DEDUP_REMOVED lines=11> */
.L_x_175:
[----:B------:R-:W-:Y:S05]  /*4aa0*/  BSYNC B1 ;  /* 0x0000000000017941 */ /* 0x000fea0003800000 */
.L_x_174:
[----:B-1----:R-:W-:Y:S01]  /*4ab0*/  @!P4 IMAD R3, R94, R155, R12 ;  /* 0x0000009b5e03c224 */ /* 0x002fe200078e020c */
[----:B------:R-:W-:Y:S04]  /*4ac0*/  BSSY B1, `(.L_x_176) ;  /* 0x0000006000017945 */ /* 0x000fe80003800000 */
[----:B------:R1:W-:Y:S01]  /*4ad0*/  @!P4 STG.E.U8 desc[UR36][R6.64+0x88], R3 ;  /* 0x000088030600c986 */ /* 0x0003e2000c101124 */
[----:B------:R-:W-:Y:S05]  /*4ae0*/  @P3 BRA `(.L_x_177) ;  /* 0x00000000000c3947 */ /* 0x000fea0003800000 */
[----:B--2---:R-:W1:Y:S02]  /*4af0*/  LDG.E.U8 R157, desc[UR36][R10.64+0x89] ;  /* 0x000089240a9d7981 */ /* 0x004e64000c1e1100 */
[----:B-1----:R-:W-:-:S05]  /*4b00*/  PRMT R3, R157, 0x8880, RZ ;  /* 0x000088809d037816 */ /* 0x002fca00000000ff */
[----:B------:R-:W-:-:S07]  /*4b10*/  IMAD R12, R3, R156, RZ ;  /* 0x0000009c030c7224 */ /* 0x000fce00078e02ff */
.L_x_177:
[----:B------:R-:W-:Y:S05]  /*4b20*/  BSYNC B1 ;  /* 0x0000000000017941 */ /* 0x000fea0003800000 */
.L_x_176:
[----:B------:R-:W-:Y:S01]  /*4b30*/  @!P3 IMAD R95, R95, R155, R12 ;  /* 0x0000009b5f5fb224 */ /* 0x000fe200078e020c */
[----:B------:R-:W-:Y:S04]  /*4b40*/  BSSY B1, `(.L_x_178) ;  /* 0x0000006000017945 */ /* 0x000fe80003800000 */
[----:B------:R0:W-:Y:S01]  /*4b50*/  @!P3 STG.E.U8 desc[UR36][R6.64+0x89], R95 ;  /* 0x0000895f0600b986 */ /* 0x0001e2000c101124 */
[----:B------:R-:W-:Y:S05]  /*4b60*/  @P5 BRA `(.L_x_179) ;  /* 0x00000000000c5947 */ /* 0x000fea0003800000 */
[----:B--2---:R-:W1:Y:S02]  /*4b70*/  LDG.E.U8 R157, desc[UR36][R8.64+0x90] ;  /* 0x00009024089d7981 */ /* 0x004e64000c1e1100 */
[----:B-1----:R-:W-:-:S05]  /*4b80*/  PRMT R3, R157, 0x8880, RZ ;  /* 0x000088809d037816 */ /* 0x002fca00000000ff */
[----:B------:R-:W-:-:S07]  /*4b90*/  IMAD R12, R3, R156, RZ ;  /* 0x0000009c030c7224 */ /* 0x000fce00078e02ff */
.L_x_179:
[----:B------:R-:W-:Y:S05]  /*4ba0*/  BSYNC B1 ;  /* 0x0000000000017941 */ /* 0x000fea0003800000 */
.L_x_178:
[----:B-1----:R-:W-:Y:S01]  /*4bb0*/  @!P5 IMAD R3, R96, R155, R12 ;  /* 0x0000009b6003d224 */ /* 0x002fe200078e020c */
[----:B------:R-:W-:Y:S04]  /*4bc0*/  BSSY B1, `(.L_x_180) ;  /* 0x0000006000017945 */ /* 0x000fe80003800000 */
[----:B------:R1:W-:Y:S01]  /*4bd0*/  @!P5 STG.E.U8 desc[UR36][R4.64+0x90], R3 ;  /* 0x000090030400d986 */ /* 0x0003e2000c101124 */
[----:B------:R-:W-:Y:S05]  /*4be0*/  @P2 BRA `(.L_x_181) ;  /* 0x00000000000c2947 */ /* 0x000fea0003800000 */
[----:B--2---:R-:W1:Y:S02]  /*4bf0*/  LDG.E.U8 R157, desc[UR36][R8.64+0x91] ;  /* 0x00009124089d7981 */ /* 0x004e64000c1e1100 */
[----:B-1----:R-:W-:-:S05]  /*4c00*/  PRMT R3, R157, 0x8880, RZ ;  /* 0x000088809d037816 */ /* 0x002fca00000000ff */
[----:B------:R-:W-:-:S07]  /*4c10*/  IMAD R12, R3, R156, RZ ;  /* 0x0000009c030c7224 */ /* 0x000fce00078e02ff */
.L_x_181:
[----:B------:R-:W-:Y:S05]  /*4c20*/  BSYNC B1 ;  /* 0x0000000000017941 */ /* 0x000fea0003800000 */
.L_x_180:
        /* <DEDUP_REMOVED lines=11> */
.L_x_183:
[----:B------:R-:W-:Y:S05]  /*4ce0*/  BSYNC B1 ;  /* 0x0000000000017941 */ /* 0x000fea0003800000 */
.L_x_182:
[----:B-1----:R-:W-:Y:S01]  /*4cf0*/  @!P4 IMAD R3, R98, R155, R12 ;  /* 0x0000009b6203c224 */ /* 0x002fe200078e020c */
[----:B------:R-:W-:Y:S04]  /*4d00*/  BSSY B1, `(.L_x_184) ;  /* 0x0000006000017945 */ /* 0x000fe80003800000 */
[----:B------:R1:W-:Y:S01]  /*4d10*/  @!P4 STG.E.U8 desc[UR36][R6.64+0x90], R3 ;  /* 0x000090030600c986 */ /* 0x0003e2000c101124 */
[----:B------:R-:W-:Y:S05]  /*4d20*/  @P3 BRA `(.L_x_185) ;  /* 0x00000000000c3947 */ /* 0x000fea0003800000 */
[----:B--2---:R-:W1:Y:S02]  /*4d30*/  LDG.E.U8 R157, desc[UR36][R10.64+0x91] ;  /* 0x000091240a9d7981 */ /* 0x004e64000c1e1100 */
[----:B-1----:R-:W-:-:S05]  /*4d40*/  PRMT R3, R157, 0x8880, RZ ;  /* 0x000088809d037816 */ /* 0x002fca00000000ff */
[----:B------:R-:W-:-:S07]  /*4d50*/  IMAD R12, R3, R156, RZ ;  /* 0x0000009c030c7224 */ /* 0x000fce00078e02ff */
.L_x_185:
[----:B------:R-:W-:Y:S05]  /*4d60*/  BSYNC B1 ;  /* 0x0000000000017941 */ /* 0x000fea0003800000 */
.L_x_184:
[----:B------:R-:W-:Y:S01]  /*4d70*/  @!P3 IMAD R99, R99, R155, R12 ;  /* 0x0000009b6363b224 */ /* 0x000fe200078e020c */
[----:B------:R-:W-:Y:S04]  /*4d80*/  BSSY B1, `(.L_x_186) ;  /* 0x0000006000017945 */ /* 0x000fe80003800000 */
[----:B------:R0:W-:Y:S01]  /*4d90*/  @!P3 STG.E.U8 desc[UR36][R6.64+0x91], R99 ;  /* 0x000091630600b986 */ /* 0x0001e2000c101124 */
[----:B------:R-:W-:Y:S05]  /*4da0*/  @P5 BRA `(.L_x_187) ;  /* 0x00000000000c5947 */ /* 0x000fea0003800000 */
[----:B--2---:R-:W1:Y:S02]  /*4db0*/  LDG.E.U8 R157, desc[UR36][R8.64+0x98] ;  /* 0x00009824089d7981 */ /* 0x004e64000c1e1100 */
[----:B-1----:R-:W-:-:S05]  /*4dc0*/  PRMT R3, R157, 0x8880, RZ ;  /* 0x000088809d037816 */ /* 0x002fca00000000ff */
[----:B------:R-:W-:-:S07]  /*4dd0*/  IMAD R12, R3, R156, RZ ;  /* 0x0000009c030c7224 */ /* 0x000fce00078e02ff */
.L_x_187:
[----:B------:R-:W-:Y:S05]  /*4de0*/  BSYNC B1 ;  /* 0x0000000000017941 */ /* 0x000fea0003800000 */
.L_x_186:
[----:B-1----:R-:W-:Y:S01]  /*4df0*/  @!P5 IMAD R3, R100, R155, R12 ;  /* 0x0000009b6403d224 */ /* 0x002fe200078e020c */
[----:B------:R-:W-:Y:S04]  /*4e00*/  BSSY B1, `(.L_x_188) ;  /* 0x0000006000017945 */ /* 0x000fe80003800000 */
[----:B------:R1:W-:Y:S01]  /*4e10*/  @!P5 STG.E.U8 desc[UR36][R4.64+0x98], R3 ;  /* 0x000098030400d986 */ /* 0x0003e2000c101124 */
[----:B------:R-:W-:Y:S05]  /*4e20*/  @P2 BRA `(.L_x_189) ;  /* 0x00000000000c2947 */ /* 0x000fea0003800000 */
[----:B--2---:R-:W1:Y:S02]  /*4e30*/  LDG.E.U8 R157, desc[UR36][R8.64+0x99] ;  /* 0x00009924089d7981 */ /* 0x004e64000c1e1100 */
[----:B-1----:R-:W-:-:S05]  /*4e40*/  PRMT R3, R157, 0x8880, RZ ;  /* 0x000088809d037816 */ /* 0x002fca00000000ff */
[----:B------:R-:W-:-:S07]  /*4e50*/  IMAD R12, R3, R156, RZ ;  /* 0x0000009c030c7224 */ /* 0x000fce00078e02ff */
.L_x_189:
[----:B------:R-:W-:Y:S05]  /*4e60*/  BSYNC B1 ;  /* 0x0000000000017941 */ /* 0x000fea0003800000 */
.L_x_188:
        /* <DEDUP_REMOVED lines=11> */
.L_x_191:
[----:B------:R-:W-:Y:S05]  /*4f20*/  BSYNC B1 ;  /* 0x0000000000017941 */ /* 0x000fea0003800000 */
.L_x_190:
[----:B-1----:R-:W-:Y:S01]  /*4f30*/  @!P4 IMAD R3, R102, R155, R12 ;  /* 0x0000009b6603c224 */ /* 0x002fe200078e020c */
[----:B------:R-:W-:Y:S04]  /*4f40*/  BSSY B1, `(.L_x_192) ;  /* 0x0000006000017945 */ /* 0x000fe80003800000 */
[----:B------:R1:W-:Y:S01]  /*4f50*/  @!P4 STG.E.U8 desc[UR36][R6.64+0x98], R3 ;  /* 0x000098030600c986 */ /* 0x0003e2000c101124 */
[----:B------:R-:W-:Y:S05]  /*4f60*/  @P3 BRA `(.L_x_193) ;  /* 0x00000000000c3947 */ /* 0x000fea0003800000 */
[----:B--2---:R-:W1:Y:S02]  /*4f70*/  LDG.E.U8 R157, desc[UR36][R10.64+0x99] ;  /* 0x000099240a9d7981 */ /* 0x004e64000c1e1100 */
[----:B-1----:R-:W-:-:S05]  /*4f80*/  PRMT R3, R157, 0x8880, RZ ;  /* 0x000088809d037816 */ /* 0x002fca00000000ff */
[----:B------:R-:W-:-:S07]  /*4f90*/  IMAD R12, R3, R156, RZ ;  /* 0x0000009c030c7224 */ /* 0x000fce00078e02ff */
.L_x_193:
[----:B------:R-:W-:Y:S05]  /*4fa0*/  BSYNC B1 ;  /* 0x0000000000017941 */ /* 0x000fea0003800000 */
.L_x_192:
[----:B------:R-:W-:Y:S01]  /*4fb0*/  @!P3 IMAD R103, R103, R155, R12 ;  /* 0x0000009b6767b224 */ /* 0x000fe200078e020c */
[----:B------:R-:W-:Y:S04]  /*4fc0*/  BSSY B1, `(.L_x_194) ;  /* 0x0000006000017945 */ /* 0x000fe80003800000 */
[----:B------:R0:W-:Y:S01]  /*4fd0*/  @!P3 STG.E.U8 desc[UR36][R6.64+0x99], R103 ;  /* 0x000099670600b986 */ /* 0x0001e2000c101124 */
[----:B------:R-:W-:Y:S05]  /*4fe0*/  @P5 BRA `(.L_x_195) ;  /* 0x00000000000c5947 */ /* 0x000fea0003800000 */
[----:B--2---:R-:W1:Y:S02]  /*4ff0*/  LDG.E.U8 R157, desc[UR36][R8.64+0xa0] ;  /* 0x0000a024089d7981 */ /* 0x004e64000c1e1100 */
[----:B-1----:R-:W-:-:S05]  /*5000*/  PRMT R3, R157, 0x8880, RZ ;  /* 0x000088809d037816 */ /* 0x002fca00000000ff */
[----:B------:R-:W-:-:S07]  /*5010*/  IMAD R12, R3, R156, RZ ;  /* 0x0000009c030c7224 */ /* 0x000fce00078e02ff */
.L_x_195:
[----:B------:R-:W-:Y:S05]  /*5020*/  BSYNC B1 ;  /* 0x0000000000017941 */ /* 0x000fea0003800000 */
.L_x_194:
[----:B-1----:R-:W-:Y:S01]  /*5030*/  @!P5 IMAD R3, R104, R155, R12 ;  /* 0x0000009b6803d224 */ /* 0x002fe200078e020c */
[----:B------:R-:W-:Y:S04]  /*5040*/  BSSY B1, `(.L_x_196) ;  /* 0x0000006000017945 */ /* 0x000fe80003800000 */
[----:B------:R1:W-:Y:S01]  /*5050*/  @!P5 STG.E.U8 desc[UR36][R4.64+0xa0], R3 ;  /* 0x0000a0030400d986 */ /* 0x0003e2000c101124 */
[----:B------:R-:W-:Y:S05]  /*5060*/  @P2 BRA `(.L_x_197) ;  /* 0x00000000000c2947 */ /* 0x000fea0003800000 */
[----:B--2---:R-:W1:Y:S02]  /*5070*/  LDG.E.U8 R157, desc[UR36][R8.64+0xa1] ;  /* 0x0000a124089d7981 */ /* 0x004e64000c1e1100 */
[----:B-1----:R-:W-:-:S05]  /*5080*/  PRMT R3, R157, 0x8880, RZ ;  /* 0x000088809d037816 */ /* 0x002fca00000000ff */
[----:B------:R-:W-:-:S07]  /*5090*/  IMAD R12, R3, R156, RZ ;  /* 0x0000009c030c7224 */ /* 0x000fce00078e02ff */
.L_x_197:
[----:B------:R-:W-:Y:S05]  /*50a0*/  BSYNC B1 ;  /* 0x0000000000017941 */ /* 0x000fea0003800000 */
.L_x_196:
        /* <DEDUP_REMOVED lines=11> */
.L_x_199:
[----:B------:R-:W-:Y:S05]  /*5160*/  BSYNC B1 ;  /* 0x0000000000017941 */ /* 0x000fea0003800000 */
.L_x_198:
[----:B-1----:R-:W-:Y:S01]  /*5170*/  @!P4 IMAD R3, R106, R155, R12 ;  /* 0x0000009b6a03c224 */ /* 0x002fe200078e020c */
[----:B------:R-:W-:Y:S04]  /*5180*/  BSSY B1, `(.L_x_200) ;  /* 0x0000006000017945 */ /* 0x000fe80003800000 */
[----:B------:R1:W-:Y:S01]  /*5190*/  @!P4 STG.E.U8 desc[UR36][R6.64+0xa0], R3 ;  /* 0x0000a0030600c986 */ /* 0x0003e2000c101124 */
[----:B------:R-:W-:Y:S05]  /*51a0*/  @P3 BRA `(.L_x_201) ;  /* 0x00000000000c3947 */ /* 0x000fea0003800000 */
[----:B--2---:R-:W1:Y:S02]  /*51b0*/  LDG.E.U8 R157, desc[UR36][R10.64+0xa1] ;  /* 0x0000a1240a9d7981 */ /* 0x004e64000c1e1100 */
[----:B-1----:R-:W-:-:S05]  /*51c0*/  PRMT R3, R157, 0x8880, RZ ;  /* 0x000088809d037816 */ /* 0x002fca00000000ff */
[----:B------:R-:W-:-:S07]  /*51d0*/  IMAD R12, R3, R156, RZ ;  /* 0x0000009c030c7224 */ /* 0x000fce00078e02ff */
.L_x_201:
[----:B------:R-:W-:Y:S05]  /*51e0*/  BSYNC B1 ;  /* 0x0000000000017941 */ /* 0x000fea0003800000 */
.L_x_200:
[----:B------:R-:W-:Y:S01]  /*51f0*/  @!P3 IMAD R107, R107, R155, R12 ;  /* 0x0000009b6b6bb224 */ /* 0x000fe200078e020c */
[----:B------:R-:W-:Y:S04]  /*5200*/  BSSY B1, `(.L_x_202) ;  /* 0x0000006000017945 */ /* 0x000fe80003800000 */
[----:B------:R0:W-:Y:S01]  /*5210*/  @!P3 STG.E.U8 desc[UR36][R6.64+0xa1], R107 ;  /* 0x0000a16b0600b986 */ /* 0x0001e2000c101124 */
[----:B------:R-:W-:Y:S05]  /*5220*/  @P5 BRA `(.L_x_203) ;  /* 0x00000000000c5947 */ /* 0x000fea0003800000 */
[----:B--2---:R-:W1:Y:S02]  /*5230*/  LDG.E.U8 R157, desc[UR36][R8.64+0xa8] ;  /* 0x0000a824089d7981 */ /* 0x004e64000c1e1100 */
[----:B-1----:R-:W-:-:S05]  /*5240*/  PRMT R3, R157, 0x8880, RZ ;  /* 0x000088809d037816 */ /* 0x002fca00000000ff */
[----:B------:R-:W-:-:S07]  /*5250*/  IMAD R12, R3, R156, RZ ;  /* 0x0000009c030c7224 */ /* 0x000fce00078e02ff */
.L_x_203:
[----:B------:R-:W-:Y:S05]  /*5260*/  BSYNC B1 ;  /* 0x0000000000017941 */ /* 0x000fea0003800000 */
.L_x_202:
[----:B-1----:R-:W-:Y:S01]  /*5270*/  @!P5 IMAD R3, R108, R155, R12 ;  /* 0x0000009b6c03d224 */ /* 0x002fe200078e020c */
[----:B------:R-:W-:Y:S04]  /*5280*/  BSSY B1, `(.L_x_204) ;  /* 0x0000006000017945 */ /* 0x000fe80003800000 */
[----:B------:R1:W-:Y:S01]  /*5290*/  @!P5 STG.E.U8 desc[UR36][R4.64+0xa8], R3 ;  /* 0x0000a8030400d986 */ /* 0x0003e2000c101124 */
[----:B------:R-:W-:Y:S05]  /*52a0*/  @P2 BRA `(.L_x_205) ;  /* 0x00000000000c2947 */ /* 0x000fea0003800000 */
[----:B--2---:R-:W1:Y:S02]  /*52b0*/  LDG.E.U8 R157, desc[UR36][R8.64+0xa9] ;  /* 0x0000a924089d7981 */ /* 0x004e64000c1e1100 */
[----:B-1----:R-:W-:-:S05]  /*52c0*/  PRMT R3, R157, 0x8880, RZ ;  /* 0x000088809d037816 */ /* 0x002fca00000000ff */
[----:B------:R-:W-:-:S07]  /*52d0*/  IMAD R12, R3, R156, RZ ;  /* 0x0000009c030c7224 */ /* 0x000fce00078e02ff */
.L_x_205:
[----:B------:R-:W-:Y:S05]  /*52e0*/  BSYNC B1 ;  /* 0x0000000000017941 */ /* 0x000fea0003800000 */
.L_x_204:
        /* <DEDUP_REMOVED lines=11> */
.L_x_207:
[----:B------:R-:W-:Y:S05]  /*53a0*/  BSYNC B1 ;  /* 0x0000000000017941 */ /* 0x000fea0003800000 */
.L_x_206:
[----:B-1----:R-:W-:Y:S01]  /*53b0*/  @!P4 IMAD R3, R110, R155, R12 ;  /* 0x0000009b6e03c224 */ /* 0x002fe200078e020c */
[----:B------:R-:W-:Y:S04]  /*53c0*/  BSSY B1, `(.L_x_208) ;  /* 0x0000006000017945 */ /* 0x000fe80003800000 */
[----:B------:R1:W-:Y:S01]  /*53d0*/  @!P4 STG.E.U8 desc[UR36][R6.64+0xa8], R3 ;  /* 0x0000a8030600c986 */ /* 0x0003e2000c101124 */
[----:B------:R-:W-:Y:S05]  /*53e0*/  @P3 BRA `(.L_x_209) ;  /* 0x00000000000c3947 */ /* 0x000fea0003800000 */
[----:B--2---:R-:W1:Y:S02]  /*53f0*/  LDG.E.U8 R157, desc[UR36][R10.64+0xa9] ;  /* 0x0000a9240a9d7981 */ /* 0x004e64000c1e1100 */
[----:B-1----:R-:W-:-:S05]  /*5400*/  PRMT R3, R157, 0x8880, RZ ;  /* 0x000088809d037816 */ /* 0x002fca00000000ff */
[----:B------:R-:W-:-:S07]  /*5410*/  IMAD R12, R3, R156, RZ ;  /* 0x0000009c030c7224 */ /* 0x000fce00078e02ff */
.L_x_209:
[----:B------:R-:W-:Y:S05]  /*5420*/  BSYNC B1 ;  /* 0x0000000000017941 */ /* 0x000fea0003800000 */
.L_x_208:
[----:B------:R-:W-:Y:S01]  /*5430*/  @!P3 IMAD R111, R111, R155, R12 ;  /* 0x0000009b6f6fb224 */ /* 0x000fe200078e020c */
[----:B------:R-:W-:Y:S04]  /*5440*/  BSSY B1, `(.L_x_210) ;  /* 0x0000006000017945 */ /* 0x000fe80003800000 */
[----:B------:R0:W-:Y:S01]  /*5450*/  @!P3 STG.E.U8 desc[UR36][R6.64+0xa9], R111 ;  /* 0x0000a96f0600b986 */ /* 0x0001e2000c101124 */
[----:B------:R-:W-:Y:S05]  /*5460*/  @P5 BRA `(.L_x_211) ;  /* 0x00000000000c5947 */ /* 0x000fea0003800000 */
[----:B--2---:R-:W1:Y:S02]  /*5470*/  LDG.E.U8 R157, desc[UR36][R8.64+0xb0] ;  /* 0x0000b024089d7981 */ /* 0x004e64000c1e1100 */
[----:B-1----:R-:W-:-:S05]  /*5480*/  PRMT R3, R157, 0x8880, RZ ;  /* 0x000088809d037816 */ /* 0x002fca00000000ff */
[----:B------:R-:W-:-:S07]  /*5490*/  IMAD R12, R3, R156, RZ ;  /* 0x0000009c030c7224 */ /* 0x000fce00078e02ff */
.L_x_211:
[----:B------:R-:W-:Y:S05]  /*54a0*/  BSYNC B1 ;  /* 0x0000000000017941 */ /* 0x000fea0003800000 */
.L_x_210:
[----:B-1----:R-:W-:Y:S01]  /*54b0*/  @!P5 IMAD R3, R112, R155, R12 ;  /* 0x0000009b7003d224 */ /* 0x002fe200078e020c */
[----:B------:R-:W-:Y:S04]  /*54c0*/  BSSY B1, `(.L_x_212) ;  /* 0x0000006000017945 */ /* 0x000fe80003800000 */
[----:B------:R1:W-:Y:S01]  /*54d0*/  @!P5 STG.E.U8 desc[UR36][R4.64+0xb0], R3 ;  /* 0x0000b0030400d986 */ /* 0x0003e2000c101124 */
[----:B------:R-:W-:Y:S05]  /*54e0*/  @P2 BRA `(.L_x_213) ;  /* 0x00000000000c2947 */ /* 0x000fea0003800000 */
[----:B--2---:R-:W1:Y:S02]  /*54f0*/  LDG.E.U8 R157, desc[UR36][R8.64+0xb1] ;  /* 0x0000b124089d7981 */ /* 0x004e64000c1e1100 */
[----:B-1----:R-:W-:-:S05]  /*5500*/  PRMT R3, R157, 0x8880, RZ ;  /* 0x000088809d037816 */ /* 0x002fca00000000ff */
[----:B------:R-:W-:-:S07]  /*5510*/  IMAD R12, R3, R156, RZ ;  /* 0x0000009c030c7224 */ /* 0x000fce00078e02ff */
.L_x_213:
[----:B------:R-:W-:Y:S05]  /*5520*/  BSYNC B1 ;  /* 0x0000000000017941 */ /* 0x000fea0003800000 */
.L_x_212:
        /* <DEDUP_REMOVED lines=11> */
.L_x_215:
[----:B------:R-:W-:Y:S05]  /*55e0*/  BSYNC B1 ;  /* 0x0000000000017941 */ /* 0x000fea0003800000 */
.L_x_214:
[----:B-1----:R-:W-:Y:S01]  /*55f0*/  @!P4 IMAD R3, R114, R155, R12 ;  /* 0x0000009b7203c224 */ /* 0x002fe200078e020c */
[----:B------:R-:W-:Y:S04]  /*5600*/  BSSY B1, `(.L_x_216) ;  /* 0x0000006000017945 */ /* 0x000fe80003800000 */
[----:B------:R1:W-:Y:S01]  /*5610*/  @!P4 STG.E.U8 desc[UR36][R6.64+0xb0], R3 ;  /* 0x0000b0030600c986 */ /* 0x0003e2000c101124 */
[----:B------:R-:W-:Y:S05]  /*5620*/  @P3 BRA `(.L_x_217) ;  /* 0x00000000000c3947 */ /* 0x000fea0003800000 */
[----:B--2---:R-:W1:Y:S02]  /*5630*/  LDG.E.U8 R157, desc[UR36][R10.64+0xb1] ;  /* 0x0000b1240a9d7981 */ /* 0x004e64000c1e1100 */
[----:B-1----:R-:W-:-:S05]  /*5640*/  PRMT R3, R157, 0x8880, RZ ;  /* 0x000088809d037816 */ /* 0x002fca00000000ff */
[----:B------:R-:W-:-:S07]  /*5650*/  IMAD R12, R3, R156, RZ ;  /* 0x0000009c030c7224 */ /* 0x000fce00078e02ff */
.L_x_217:
[----:B------:R-:W-:Y:S05]  /*5660*/  BSYNC B1 ;  /* 0x0000000000017941 */ /* 0x000fea0003800000 */
.L_x_216:
[----:B------:R-:W-:Y:S01]  /*5670*/  @!P3 IMAD R115, R115, R155, R12 ;  /* 0x0000009b7373b224 */ /* 0x000fe200078e020c */
[----:B------:R-:W-:Y:S04]  /*5680*/  BSSY B1, `(.L_x_218) ;  /* 0x0000006000017945 */ /* 0x000fe80003800000 */
[----:B------:R0:W-:Y:S01]  /*5690*/  @!P3 STG.E.U8 desc[UR36][R6.64+0xb1], R115 ;  /* 0x0000b1730600b986 */ /* 0x0001e2000c101124 */
[----:B------:R-:W-:Y:S05]  /*56a0*/  @P5 BRA `(.L_x_219) ;  /* 0x00000000000c5947 */ /* 0x000fea0003800000 */
[----:B--2---:R-:W1:Y:S02]  /*56b0*/  LDG.E.U8 R157, desc[UR36][R8.64+0xb8] ;  /* 0x0000b824089d7981 */ /* 0x004e64000c1e1100 */
[----:B-1----:R-:W-:-:S05]  /*56c0*/  PRMT R3, R157, 0x8880, RZ ;  /* 0x000088809d037816 */ /* 0x002fca00000000ff */
[----:B------:R-:W-:-:S07]  /*56d0*/  IMAD R12, R3, R156, RZ ;  /* 0x0000009c030c7224 */ /* 0x000fce00078e02ff */
.L_x_219:
[----:B------:R-:W-:Y:S05]  /*56e0*/  BSYNC B1 ;  /* 0x0000000000017941 */ /* 0x000fea0003800000 */
.L_x_218:
[----:B-1----:R-:W-:Y:S01]  /*56f0*/  @!P5 IMAD R3, R116, R155, R12 ;  /* 0x0000009b7403d224 */ /* 0x002fe200078e020c */
[----:B------:R-:W-:Y:S04]  /*5700*/  BSSY B1, `(.L_x_220) ;  /* 0x0000006000017945 */ /* 0x000fe80003800000 */
[----:B------:R1:W-:Y:S01]  /*5710*/  @!P5 STG.E.U8 desc[UR36][R4.64+0xb8], R3 ;  /* 0x0000b8030400d986 */ /* 0x0003e2000c101124 */
[----:B------:R-:W-:Y:S05]  /*5720*/  @P2 BRA `(.L_x_221) ;  /* 0x00000000000c2947 */ /* 0x000fea0003800000 */
[----:B--2---:R-:W1:Y:S02]  /*5730*/  LDG.E.U8 R157, desc[UR36][R8.64+0xb9] ;  /* 0x0000b924089d7981 */ /* 0x004e64000c1e1100 */
[----:B-1----:R-:W-:-:S05]  /*5740*/  PRMT R3, R157, 0x8880, RZ ;  /* 0x000088809d037816 */ /* 0x002fca00000000ff */
[----:B------:R-:W-:-:S07]  /*5750*/  IMAD R12, R3, R156, RZ ;  /* 0x0000009c030c7224 */ /* 0x000fce00078e02ff */
.L_x_221:
[----:B------:R-:W-:Y:S05]  /*5760*/  BSYNC B1 ;  /* 0x0000000000017941 */ /* 0x000fea0003800000 */
.L_x_220:
        /* <DEDUP_REMOVED lines=11> */
.L_x_223:
[----:B------:R-:W-:Y:S05]  /*5820*/  BSYNC B1 ;  /* 0x0000000000017941 */ /* 0x000fea0003800000 */
.L_x_222:
[----:B-1----:R-:W-:Y:S01]  /*5830*/  @!P4 IMAD R3, R118, R155, R12 ;  /* 0x0000009b7603c224 */ /* 0x002fe200078e020c */
[----:B------:R-:W-:Y:S04]  /*5840*/  BSSY B1, `(.L_x_224) ;  /* 0x0000006000017945 */ /* 0x000fe80003800000 */
[----:B------:R1:W-:Y:S01]  /*5850*/  @!P4 STG.E.U8 desc[UR36][R6.64+0xb8], R3 ;  /* 0x0000b8030600c986 */ /* 0x0003e2000c101124 */
[----:B------:R-:W-:Y:S05]  /*5860*/  @P3 BRA `(.L_x_225) ;  /* 0x00000000000c3947 */ /* 0x000fea0003800000 */
[----:B--2---:R-:W1:Y:S02]  /*5870*/  LDG.E.U8 R157, desc[UR36][R10.64+0xb9] ;  /* 0x0000b9240a9d7981 */ /* 0x004e64000c1e1100 */
[----:B-1----:R-:W-:-:S05]  /*5880*/  PRMT R3, R157, 0x8880, RZ ;  /* 0x000088809d037816 */ /* 0x002fca00000000ff */
[----:B------:R-:W-:-:S07]  /*5890*/  IMAD R12, R3, R156, RZ ;  /* 0x0000009c030c7224 */ /* 0x000fce00078e02ff */
.L_x_225:
[----:B------:R-:W-:Y:S05]  /*58a0*/  BSYNC B1 ;  /* 0x0000000000017941 */ /* 0x000fea0003800000 */
.L_x_224:
[----:B------:R-:W-:Y:S01]  /*58b0*/  @!P3 IMAD R119, R119, R155, R12 ;  /* 0x0000009b7777b224 */ /* 0x000fe200078e020c */
[----:B------:R-:W-:Y:S04]  /*58c0*/  BSSY B1, `(.L_x_226) ;  /* 0x0000006000017945 */ /* 0x000fe80003800000 */
[----:B------:R0:W-:Y:S01]  /*58d0*/  @!P3 STG.E.U8 desc[UR36][R6.64+0xb9], R119 ;  /* 0x0000b9770600b986 */ /* 0x0001e2000c101124 */
[----:B------:R-:W-:Y:S05]  /*58e0*/  @P5 BRA `(.L_x_227) ;  /* 0x00000000000c5947 */ /* 0x000fea0003800000 */
[----:B--2---:R-:W1:Y:S02]  /*58f0*/  LDG.E.U8 R157, desc[UR36][R8.64+0xc0] ;  /* 0x0000c024089d7981 */ /* 0x004e64000c1e1100 */
[----:B-1----:R-:W-:-:S05]  /*5900*/  PRMT R3, R157, 0x8880, RZ ;  /* 0x000088809d037816 */ /* 0x002fca00000000ff */
[----:B------:R-:W-:-:S07]  /*5910*/  IMAD R12, R3, R156, RZ ;  /* 0x0000009c030c7224 */ /* 0x000fce00078e02ff */
.L_x_227:
[----:B------:R-:W-:Y:S05]  /*5920*/  BSYNC B1 ;  /* 0x0000000000017941 */ /* 0x000fea0003800000 */
.L_x_226:
[----:B-1----:R-:W-:Y:S01]  /*5930*/  @!P5 IMAD R3, R120, R155, R12 ;  /* 0x0000009b7803d224 */ /* 0x002fe200078e020c */
[----:B------:R-:W-:Y:S04]  /*5940*/  BSSY B1, `(.L_x_228) ;  /* 0x0000006000017945 */ /* 0x000fe80003800000 */
[----:B------:R1:W-:Y:S01]  /*5950*/  @!P5 STG.E.U8 desc[UR36][R4.64+0xc0], R3 ;  /* 0x0000c0030400d986 */ /* 0x0003e2000c101124 */
[----:B------:R-:W-:Y:S05]  /*5960*/  @P2 BRA `(.L_x_229) ;  /* 0x00000000000c2947 */ /* 0x000fea0003800000 */
[----:B--2---:R-:W1:Y:S02]  /*5970*/  LDG.E.U8 R157, desc[UR36][R8.64+0xc1] ;  /* 0x0000c124089d7981 */ /* 0x004e64000c1e1100 */
[----:B-1----:R-:W-:-:S05]  /*5980*/  PRMT R3, R157, 0x8880, RZ ;  /* 0x000088809d037816 */ /* 0x002fca00000000ff */
[----:B------:R-:W-:-:S07]  /*5990*/  IMAD R12, R3, R156, RZ ;  /* 0x0000009c030c7224 */ /* 0x000fce00078e02ff */
.L_x_229:
[----:B------:R-:W-:Y:S05]  /*59a0*/  BSYNC B1 ;  /* 0x0000000000017941 */ /* 0x000fea0003800000 */
.L_x_228:
        /* <DEDUP_REMOVED lines=11> */
.L_x_231:
[----:B------:R-:W-:Y:S05]  /*5a60*/  BSYNC B1 ;  /* 0x0000000000017941 */ /* 0x000fea0003800000 */
.L_x_230:
[----:B-1----:R-:W-:Y:S01]  /*5a70*/  @!P4 IMAD R3, R122, R155, R12 ;  /* 0x0000009b7a03c224 */ /* 0x002fe200078e020c */
[----:B------:R-:W-:Y:S04]  /*5a80*/  BSSY B1, `(.L_x_232) ;  /* 0x0000006000017945 */ /* 0x000fe80003800000 */
[----:B------:R1:W-:Y:S01]  /*5a90*/  @!P4 STG.E.U8 desc[UR36][R6.64+0xc0], R3 ;  /* 0x0000c0030600c986 */ /* 0x0003e2000c101124 */
[----:B------:R-:W-:Y:S05]  /*5aa0*/  @P3 BRA `(.L_x_233) ;  /* 0x00000000000c3947 */ /* 0x000fea0003800000 */
[----:B--2---:R-:W1:Y:S02]  /*5ab0*/  LDG.E.U8 R157, desc[UR36][R10.64+0xc1] ;  /* 0x0000c1240a9d7981 */ /* 0x004e64000c1e1100 */
[----:B-1----:R-:W-:-:S05]  /*5ac0*/  PRMT R3, R157, 0x8880, RZ ;  /* 0x000088809d037816 */ /* 0x002fca00000000ff */
[----:B------:R-:W-:-:S07]  /*5ad0*/  IMAD R12, R3, R156, RZ ;  /* 0x0000009c030c7224 */ /* 0x000fce00078e02ff */
.L_x_233:
[----:B------:R-:W-:Y:S05]  /*5ae0*/  BSYNC B1 ;  /* 0x0000000000017941 */ /* 0x000fea0003800000 */
.L_x_232:
[----:B------:R-:W-:Y:S01]  /*5af0*/  @!P3 IMAD R123, R123, R155, R12 ;  /* 0x0000009b7b7bb224 */ /* 0x000fe200078e020c */
[----:B------:R-:W-:Y:S04]  /*5b00*/  BSSY B1, `(.L_x_234) ;  /* 0x0000006000017945 */ /* 0x000fe80003800000 */
[----:B------:R0:W-:Y:S01]  /*5b10*/  @!P3 STG.E.U8 desc[UR36][R6.64+0xc1], R123 ;  /* 0x0000c17b0600b986 */ /* 0x0001e2000c101124 */
[----:B------:R-:W-:Y:S05]  /*5b20*/  @P5 BRA `(.L_x_235) ;  /* 0x00000000000c5947 */ /* 0x000fea0003800000 */
[----:B--2---:R-:W1:Y:S02]  /*5b30*/  LDG.E.U8 R157, desc[UR36][R8.64+0xc8] ;  /* 0x0000c824089d7981 */ /* 0x004e64000c1e1100 */
[----:B-1----:R-:W-:-:S05]  /*5b40*/  PRMT R3, R157, 0x8880, RZ ;  /* 0x000088809d037816 */ /* 0x002fca00000000ff */
[----:B------:R-:W-:-:S07]  /*5b50*/  IMAD R12, R3, R156, RZ ;  /* 0x0000009c030c7224 */ /* 0x000fce00078e02ff */
.L_x_235:
[----:B------:R-:W-:Y:S05]  /*5b60*/  BSYNC B1 ;  /* 0x0000000000017941 */ /* 0x000fea0003800000 */
.L_x_234:
[----:B-1----:R-:W-:Y:S01]  /*5b70*/  @!P5 IMAD R3, R124, R155, R12 ;  /* 0x0000009b7c03d224 */ /* 0x002fe200078e020c */
[----:B------:R-:W-:Y:S04]  /*5b80*/  BSSY B1, `(.L_x_236) ;  /* 0x0000006000017945 */ /* 0x000fe80003800000 */
[----:B------:R1:W-:Y:S01]  /*5b90*/  @!P5 STG.E.U8 desc[UR36][R4.64+0xc8], R3 ;  /* 0x0000c8030400d986 */ /* 0x0003e2000c101124 */
[----:B------:R-:W-:Y:S05]  /*5ba0*/  @P2 BRA `(.L_x_237) ;  /* 0x00000000000c2947 */ /* 0x000fea0003800000 */
[----:B--2---:R-:W1:Y:S02]  /*5bb0*/  LDG.E.U8 R157, desc[UR36][R8.64+0xc9] ;  /* 0x0000c924089d7981 */ /* 0x004e64000c1e1100 */
[----:B-1----:R-:W-:-:S05]  /*5bc0*/  PRMT R3, R157, 0x8880, RZ ;  /* 0x000088809d037816 */ /* 0x002fca00000000ff */
[----:B------:R-:W-:-:S07]  /*5bd0*/  IMAD R12, R3, R156, RZ ;  /* 0x0000009c030c7224 */ /* 0x000fce00078e02ff */
.L_x_237:
[----:B------:R-:W-:Y:S05]  /*5be0*/  BSYNC B1 ;  /* 0x0000000000017941 */ /* 0x000fea0003800000 */
.L_x_236:
        /* <DEDUP_REMOVED lines=11> */
.L_x_239:
[----:B------:R-:W-:Y:S05]  /*5ca0*/  BSYNC B1 ;  /* 0x0000000000017941 */ /* 0x000fea0003800000 */
.L_x_238:
[----:B-1----:R-:W-:Y:S01]  /*5cb0*/  @!P4 IMAD R3, R126, R155, R12 ;  /* 0x0000009b7e03c224 */ /* 0x002fe200078e020c */
[----:B------:R-:W-:Y:S04]  /*5cc0*/  BSSY B1, `(.L_x_240) ;  /* 0x0000006000017945 */ /* 0x000fe80003800000 */
[----:B------:R1:W-:Y:S01]  /*5cd0*/  @!P4 STG.E.U8 desc[UR36][R6.64+0xc8], R3 ;  /* 0x0000c8030600c986 */ /* 0x0003e2000c101124 */
[----:B------:R-:W-:Y:S05]  /*5ce0*/  @P3 BRA `(.L_x_241) ;  /* 0x00000000000c3947 */ /* 0x000fea0003800000 */
[----:B--2---:R-:W1:Y:S02]  /*5cf0*/  LDG.E.U8 R157, desc[UR36][R10.64+0xc9] ;  /* 0x0000c9240a9d7981 */ /* 0x004e64000c1e1100 */
[----:B-1----:R-:W-:-:S05]  /*5d00*/  PRMT R3, R157, 0x8880, RZ ;  /* 0x000088809d037816 */ /* 0x002fca00000000ff */
[----:B------:R-:W-:-:S07]  /*5d10*/  IMAD R12, R3, R156, RZ ;  /* 0x0000009c030c7224 */ /* 0x000fce00078e02ff */
.L_x_241:
[----:B------:R-:W-:Y:S05]  /*5d20*/  BSYNC B1 ;  /* 0x0000000000017941 */ /* 0x000fea0003800000 */
.L_x_240:
[----:B------:R-:W-:Y:S01]  /*5d30*/  @!P3 IMAD R127, R127, R155, R12 ;  /* 0x0000009b7f7fb224 */ /* 0x000fe200078e020c */
[----:B------:R-:W-:Y:S04]  /*5d40*/  BSSY B1, `(.L_x_242) ;  /* 0x0000006000017945 */ /* 0x000fe80003800000 */
[----:B------:R0:W-:Y:S01]  /*5d50*/  @!P3 STG.E.U8 desc[UR36][R6.64+0xc9], R127 ;  /* 0x0000c97f0600b986 */ /* 0x0001e2000c101124 */
[----:B------:R-:W-:Y:S05]  /*5d60*/  @P5 BRA `(.L_x_243) ;  /* 0x00000000000c5947 */ /* 0x000fea0003800000 */
[----:B--2---:R-:W1:Y:S02]  /*5d70*/  LDG.E.U8 R157, desc[UR36][R8.64+0xd0] ;  /* 0x0000d024089d7981 */ /* 0x004e64000c1e1100 */
[----:B-1----:R-:W-:-:S05]  /*5d80*/  PRMT R3, R157, 0x8880, RZ ;  /* 0x000088809d037816 */ /* 0x002fca00000000ff */
[----:B------:R-:W-:-:S07]  /*5d90*/  IMAD R12, R3, R156, RZ ;  /* 0x0000009c030c7224 */ /* 0x000fce00078e02ff */
.L_x_243:
[----:B------:R-:W-:Y:S05]  /*5da0*/  BSYNC B1 ;  /* 0x0000000000017941 */ /* 0x000fea0003800000 */
.L_x_242:
[----:B-1----:R-:W-:Y:S01]  /*5db0*/  @!P5 IMAD R3, R128, R155, R12 ;  /* 0x0000009b8003d224 */ /* 0x002fe200078e020c */
[----:B------:R-:W-:Y:S04]  /*5dc0*/  BSSY B1, `(.L_x_244) ;  /* 0x0000006000017945 */ /* 0x000fe80003800000 */
[----:B------:R1:W-:Y:S01]  /*5dd0*/  @!P5 STG.E.U8 desc[UR36][R4.64+0xd0], R3 ;  /* 0x0000d0030400d986 */ /* 0x0003e2000c101124 */
[----:B------:R-:W-:Y:S05]  /*5de0*/  @P2 BRA `(.L_x_245) ;  /* 0x00000000000c2947 */ /* 0x000fea0003800000 */
[----:B--2---:R-:W1:Y:S02]  /*5df0*/  LDG.E.U8 R157, desc[UR36][R8.64+0xd1] ;  /* 0x0000d124089d7981 */ /* 0x004e64000c1e1100 */
[----:B-1----:R-:W-:-:S05]  /*5e00*/  PRMT R3, R157, 0x8880, RZ ;  /* 0x000088809d037816 */ /* 0x002fca00000000ff */
[----:B------:R-:W-:-:S07]  /*5e10*/  IMAD R12, R3, R156, RZ ;  /* 0x0000009c030c7224 */ /* 0x000fce00078e02ff */
.L_x_245:
[----:B------:R-:W-:Y:S05]  /*5e20*/  BSYNC B1 ;  /* 0x0000000000017941 */ /* 0x000fea0003800000 */
.L_x_244:
        /* <DEDUP_REMOVED lines=11> */
.L_x_247:
[----:B------:R-:W-:Y:S05]  /*5ee0*/  BSYNC B1 ;  /* 0x0000000000017941 */ /* 0x000fea0003800000 */
.L_x_246:
[----:B-1----:R-:W-:Y:S01]  /*5ef0*/  @!P4 IMAD R3, R130, R155, R12 ;  /* 0x0000009b8203c224 */ /* 0x002fe200078e020c */
[----:B------:R-:W-:Y:S04]  /*5f00*/  BSSY B1, `(.L_x_248) ;  /* 0x0000006000017945 */ /* 0x000fe80003800000 */
[----:B------:R1:W-:Y:S01]  /*5f10*/  @!P4 STG.E.U8 desc[UR36][R6.64+0xd0], R3 ;  /* 0x0000d0030600c986 */ /* 0x0003e2000c101124 */
[----:B------:R-:W-:Y:S05]  /*5f20*/  @P3 BRA `(.L_x_249) ;  /* 0x00000000000c3947 */ /* 0x000fea0003800000 */
[----:B--2---:R-:W1:Y:S02]  /*5f30*/  LDG.E.U8 R157, desc[UR36][R10.64+0xd1] ;  /* 0x0000d1240a9d7981 */ /* 0x004e64000c1e1100 */
[----:B-1----:R-:W-:-:S05]  /*5f40*/  PRMT R3, R157, 0x8880, RZ ;  /* 0x000088809d037816 */ /* 0x002fca00000000ff */
[----:B------:R-:W-:-:S07]  /*5f50*/  IMAD R12, R3, R156, RZ ;  /* 0x0000009c030c7224 */ /* 0x000fce00078e02ff */
.L_x_249:
[----:B------:R-:W-:Y:S05]  /*5f60*/  BSYNC B1 ;  /* 0x0000000000017941 */ /* 0x000fea0003800000 */
.L_x_248:
[----:B------:R-:W-:Y:S01]  /*5f70*/  @!P3 IMAD R131, R131, R155, R12 ;  /* 0x0000009b8383b224 */ /* 0x000fe200078e020c */
[----:B------:R-:W-:Y:S04]  /*5f80*/  BSSY B1, `(.L_x_250) ;  /* 0x0000006000017945 */ /* 0x000fe80003800000 */
[----:B------:R0:W-:Y:S01]  /*5f90*/  @!P3 STG.E.U8 desc[UR36][R6.64+0xd1], R131 ;  /* 0x0000d1830600b986 */ /* 0x0001e2000c101124 */
[----:B------:R-:W-:Y:S05]  /*5fa0*/  @P5 BRA `(.L_x_251) ;  /* 0x00000000000c5947 */ /* 0x000fea0003800000 */
[----:B--2---:R-:W1:Y:S02]  /*5fb0*/  LDG.E.U8 R157, desc[UR36][R8.64+0xd8] ;  /* 0x0000d824089d7981 */ /* 0x004e64000c1e1100 */
[----:B-1----:R-:W-:-:S05]  /*5fc0*/  PRMT R3, R157, 0x8880, RZ ;  /* 0x000088809d037816 */ /* 0x002fca00000000ff */
[----:B------:R-:W-:-:S07]  /*5fd0*/  IMAD R12, R3, R156, RZ ;  /* 0x0000009c030c7224 */ /* 0x000fce00078e02ff */
.L_x_251:
[----:B------:R-:W-:Y:S05]  /*5fe0*/  BSYNC B1 ;  /* 0x0000000000017941 */ /* 0x000fea0003800000 */
.L_x_250:
[----:B-1----:R-:W-:Y:S01]  /*5ff0*/  @!P5 IMAD R3, R132, R155, R12 ;  /* 0x0000009b8403d224 */ /* 0x002fe200078e020c */
[----:B------:R-:W-:Y:S04]  /*6000*/  BSSY B1, `(.L_x_252) ;  /* 0x0000006000017945 */ /* 0x000fe80003800000 */
[----:B------:R1:W-:Y:S01]  /*6010*/  @!P5 STG.E.U8 desc[UR36][R4.64+0xd8], R3 ;  /* 0x0000d8030400d986 */ /* 0x0003e2000c101124 */
[----:B------:R-:W-:Y:S05]  /*6020*/  @P2 BRA `(.L_x_253) ;  /* 0x00000000000c2947 */ /* 0x000fea0003800000 */
[----:B--2---:R-:W1:Y:S02]  /*6030*/  LDG.E.U8 R157, desc[UR36][R8.64+0xd9] ;  /* 0x0000d924089d7981 */ /* 0x004e64000c1e1100 */
[----:B-1----:R-:W-:-:S05]  /*6040*/  PRMT R3, R157, 0x8880, RZ ;  /* 0x000088809d037816 */ /* 0x002fca00000000ff */
[----:B------:R-:W-:-:S07]  /*6050*/  IMAD R12, R3, R156, RZ ;  /* 0x0000009c030c7224 */ /* 0x000fce00078e02ff */
.L_x_253:
[----:B------:R-:W-:Y:S05]  /*6060*/  BSYNC B1 ;  /* 0x0000000000017941 */ /* 0x000fea0003800000 */
.L_x_252:
        /* <DEDUP_REMOVED lines=11> */
.L_x_255:
[----:B------:R-:W-:Y:S05]  /*6120*/  BSYNC B1 ;  /* 0x0000000000017941 */ /* 0x000fea0003800000 */
.L_x_254:
[----:B-1----:R-:W-:Y:S01]  /*6130*/  @!P4 IMAD R3, R134, R155, R12 ;  /* 0x0000009b8603c224 */ /* 0x002fe200078e020c */
[----:B------:R-:W-:Y:S04]  /*6140*/  BSSY B1, `(.L_x_256) ;  /* 0x0000006000017945 */ /* 0x000fe80003800000 */
[----:B------:R1:W-:Y:S01]  /*6150*/  @!P4 STG.E.U8 desc[UR36][R6.64+0xd8], R3 ;  /* 0x0000d8030600c986 */ /* 0x0003e2000c101124 */
[----:B------:R-:W-:Y:S05]  /*6160*/  @P3 BRA `(.L_x_257) ;  /* 0x00000000000c3947 */ /* 0x000fea0003800000 */
[----:B--2---:R-:W1:Y:S02]  /*6170*/  LDG.E.U8 R157, desc[UR36][R10.64+0xd9] ;  /* 0x0000d9240a9d7981 */ /* 0x004e64000c1e1100 */
[----:B-1----:R-:W-:-:S05]  /*6180*/  PRMT R3, R157, 0x8880, RZ ;  /* 0x000088809d037816 */ /* 0x002fca00000000ff */
[----:B------:R-:W-:-:S07]  /*6190*/  IMAD R12, R3, R156, RZ ;  /* 0x0000009c030c7224 */ /* 0x000fce00078e02ff */
.L_x_257:
[----:B------:R-:W-:Y:S05]  /*61a0*/  BSYNC B1 ;  /* 0x0000000000017941 */ /* 0x000fea0003800000 */
.L_x_256:
[----:B------:R-:W-:Y:S01]  /*61b0*/  @!P3 IMAD R135, R135, R155, R12 ;  /* 0x0000009b8787b224 */ /* 0x000fe200078e020c */
[----:B------:R-:W-:Y:S04]  /*61c0*/  BSSY B1, `(.L_x_258) ;  /* 0x0000006000017945 */ /* 0x000fe80003800000 */
[----:B------:R0:W-:Y:S01]  /*61d0*/  @!P3 STG.E.U8 desc[UR36][R6.64+0xd9], R135 ;  /* 0x0000d9870600b986 */ /* 0x0001e2000c101124 */
[----:B------:R-:W-:Y:S05]  /*61e0*/  @P5 BRA `(.L_x_259) ;  /* 0x00000000000c5947 */ /* 0x000fea0003800000 */
[----:B--2---:R-:W1:Y:S02]  /*61f0*/  LDG.E.U8 R157, desc[UR36][R8.64+0xe0] ;  /* 0x0000e024089d7981 */ /* 0x004e64000c1e1100 */
[----:B-1----:R-:W-:-:S05]  /*6200*/  PRMT R3, R157, 0x8880, RZ ;  /* 0x000088809d037816 */ /* 0x002fca00000000ff */
[----:B------:R-:W-:-:S07]  /*6210*/  IMAD R12, R3, R156, RZ ;  /* 0x0000009c030c7224 */ /* 0x000fce00078e02ff */
.L_x_259:
[----:B------:R-:W-:Y:S05]  /*6220*/  BSYNC B1 ;  /* 0x0000000000017941 */ /* 0x000fea0003800000 */
.L_x_258:
[----:B-1----:R-:W-:Y:S01]  /*6230*/  @!P5 IMAD R3, R136, R155, R12 ;  /* 0x0000009b8803d224 */ /* 0x002fe200078e020c */
[----:B------:R-:W-:Y:S04]  /*6240*/  BSSY B1, `(.L_x_260) ;  /* 0x0000006000017945 */ /* 0x000fe80003800000 */
[----:B------:R1:W-:Y:S01]  /*6250*/  @!P5 STG.E.U8 desc[UR36][R4.64+0xe0], R3 ;  /* 0x0000e0030400d986 */ /* 0x0003e2000c101124 */
[----:B------:R-:W-:Y:S05]  /*6260*/  @P2 BRA `(.L_x_261) ;  /* 0x00000000000c2947 */ /* 0x000fea0003800000 */
[----:B--2---:R-:W1:Y:S02]  /*6270*/  LDG.E.U8 R157, desc[UR36][R8.64+0xe1] ;  /* 0x0000e124089d7981 */ /* 0x004e64000c1e1100 */
[----:B-1----:R-:W-:-:S05]  /*6280*/  PRMT R3, R157, 0x8880, RZ ;  /* 0x000088809d037816 */ /* 0x002fca00000000ff */
[----:B------:R-:W-:-:S07]  /*6290*/  IMAD R12, R3, R156, RZ ;  /* 0x0000009c030c7224 */ /* 0x000fce00078e02ff */
.L_x_261:
[----:B------:R-:W-:Y:S05]  /*62a0*/  BSYNC B1 ;  /* 0x0000000000017941 */ /* 0x000fea0003800000 */
.L_x_260:
        /* <DEDUP_REMOVED lines=11> */
.L_x_263:
[----:B------:R-:W-:Y:S05]  /*6360*/  BSYNC B1 ;  /* 0x0000000000017941 */ /* 0x000fea0003800000 */
.L_x_262:
[----:B-1----:R-:W-:Y:S01]  /*6370*/  @!P4 IMAD R3, R138, R155, R12 ;  /* 0x0000009b8a03c224 */ /* 0x002fe200078e020c */
[----:B------:R-:W-:Y:S04]  /*6380*/  BSSY B1, `(.L_x_264) ;  /* 0x0000006000017945 */ /* 0x000fe80003800000 */
[----:B------:R1:W-:Y:S01]  /*6390*/  @!P4 STG.E.U8 desc[UR36][R6.64+0xe0], R3 ;  /* 0x0000e0030600c986 */ /* 0x0003e2000c101124 */
[----:B------:R-:W-:Y:S05]  /*63a0*/  @P3 BRA `(.L_x_265) ;  /* 0x00000000000c3947 */ /* 0x000fea0003800000 */
[----:B--2---:R-:W1:Y:S02]  /*63b0*/  LDG.E.U8 R157, desc[UR36][R10.64+0xe1] ;  /* 0x0000e1240a9d7981 */ /* 0x004e64000c1e1100 */
[----:B-1----:R-:W-:-:S05]  /*63c0*/  PRMT R3, R157, 0x8880, RZ ;  /* 0x000088809d037816 */ /* 0x002fca00000000ff */
[----:B------:R-:W-:-:S07]  /*63d0*/  IMAD R12, R3, R156, RZ ;  /* 0x0000009c030c7224 */ /* 0x000fce00078e02ff */
.L_x_265:
[----:B------:R-:W-:Y:S05]  /*63e0*/  BSYNC B1 ;  /* 0x0000000000017941 */ /* 0x000fea0003800000 */
.L_x_264:
[----:B------:R-:W-:Y:S01]  /*63f0*/  @!P3 IMAD R139, R139, R155, R12 ;  /* 0x0000009b8b8bb224 */ /* 0x000fe200078e020c */
[----:B------:R-:W-:Y:S04]  /*6400*/  BSSY B1, `(.L_x_266) ;  /* 0x0000006000017945 */ /* 0x000fe80003800000 */
[----:B------:R0:W-:Y:S01]  /*6410*/  @!P3 STG.E.U8 desc[UR36][R6.64+0xe1], R139 ;  /* 0x0000e18b0600b986 */ /* 0x0001e2000c101124 */
[----:B------:R-:W-:Y:S05]  /*6420*/  @P5 BRA `(.L_x_267) ;  /* 0x00000000000c5947 */ /* 0x000fea0003800000 */
[----:B--2---:R-:W1:Y:S02]  /*6430*/  LDG.E.U8 R157, desc[UR36][R8.64+0xe8] ;  /* 0x0000e824089d7981 */ /* 0x004e64000c1e1100 */
[----:B-1----:R-:W-:-:S05]  /*6440*/  PRMT R3, R157, 0x8880, RZ ;  /* 0x000088809d037816 */ /* 0x002fca00000000ff */
[----:B------:R-:W-:-:S07]  /*6450*/  IMAD R12, R3, R156, RZ ;  /* 0x0000009c030c7224 */ /* 0x000fce00078e02ff */
.L_x_267:
[----:B------:R-:W-:Y:S05]  /*6460*/  BSYNC B1 ;  /* 0x0000000000017941 */ /* 0x000fea0003800000 */
.L_x_266:
[----:B-1----:R-:W-:Y:S01]  /*6470*/  @!P5 IMAD R3, R140, R155, R12 ;  /* 0x0000009b8c03d224 */ /* 0x002fe200078e020c */
[----:B------:R-:W-:Y:S04]  /*6480*/  BSSY B1, `(.L_x_268) ;  /* 0x0000006000017945 */ /* 0x000fe80003800000 */
[----:B------:R1:W-:Y:S01]  /*6490*/  @!P5 STG.E.U8 desc[UR36][R4.64+0xe8], R3 ;  /* 0x0000e8030400d986 */ /* 0x0003e2000c101124 */
[----:B------:R-:W-:Y:S05]  /*64a0*/  @P2 BRA `(.L_x_269) ;  /* 0x00000000000c2947 */ /* 0x000fea0003800000 */
[----:B--2---:R-:W1:Y:S02]  /*64b0*/  LDG.E.U8 R157, desc[UR36][R8.64+0xe9] ;  /* 0x0000e924089d7981 */ /* 0x004e64000c1e1100 */
[----:B-1----:R-:W-:-:S05]  /*64c0*/  PRMT R3, R157, 0x8880, RZ ;  /* 0x000088809d037816 */ /* 0x002fca00000000ff */
[----:B------:R-:W-:-:S07]  /*64d0*/  IMAD R12, R3, R156, RZ ;  /* 0x0000009c030c7224 */ /* 0x000fce00078e02ff */
.L_x_269:
[----:B------:R-:W-:Y:S05]  /*64e0*/  BSYNC B1 ;  /* 0x0000000000017941 */ /* 0x000fea0003800000 */
.L_x_268:
        /* <DEDUP_REMOVED lines=11> */
.L_x_271:
[----:B------:R-:W-:Y:S05]  /*65a0*/  BSYNC B1 ;  /* 0x0000000000017941 */ /* 0x000fea0003800000 */
.L_x_270:
[----:B-1----:R-:W-:Y:S01]  /*65b0*/  @!P4 IMAD R3, R142, R155, R12 ;  /* 0x0000009b8e03c224 */ /* 0x002fe200078e020c */
[----:B------:R-:W-:Y:S04]  /*65c0*/  BSSY B1, `(.L_x_272) ;  /* 0x0000006000017945 */ /* 0x000fe80003800000 */
[----:B------:R1:W-:Y:S01]  /*65d0*/  @!P4 STG.E.U8 desc[UR36][R6.64+0xe8], R3 ;  /* 0x0000e8030600c986 */ /* 0x0003e2000c101124 */
[----:B------:R-:W-:Y:S05]  /*65e0*/  @P3 BRA `(.L_x_273) ;  /* 0x00000000000c3947 */ /* 0x000fea0003800000 */
[----:B--2---:R-:W1:Y:S02]  /*65f0*/  LDG.E.U8 R157, desc[UR36][R10.64+0xe9] ;  /* 0x0000e9240a9d7981 */ /* 0x004e64000c1e1100 */
[----:B-1----:R-:W-:-:S05]  /*6600*/  PRMT R3, R157, 0x8880, RZ ;  /* 0x000088809d037816 */ /* 0x002fca00000000ff */
[----:B------:R-:W-:-:S07]  /*6610*/  IMAD R12, R3, R156, RZ ;  /* 0x0000009c030c7224 */ /* 0x000fce00078e02ff */
.L_x_273:
[----:B------:R-:W-:Y:S05]  /*6620*/  BSYNC B1 ;  /* 0x0000000000017941 */ /* 0x000fea0003800000 */
.L_x_272:
[----:B------:R-:W-:Y:S01]  /*6630*/  @!P3 IMAD R143, R143, R155, R12 ;  /* 0x0000009b8f8fb224 */ /* 0x000fe200078e020c */
[----:B------:R-:W-:Y:S04]  /*6640*/  BSSY B1, `(.L_x_274) ;  /* 0x0000006000017945 */ /* 0x000fe80003800000 */
[----:B------:R0:W-:Y:S01]  /*6650*/  @!P3 STG.E.U8 desc[UR36][R6.64+0xe9], R143 ;  /* 0x0000e98f0600b986 */ /* 0x0001e2000c101124 */
[----:B------:R-:W-:Y:S05]  /*6660*/  @P5 BRA `(.L_x_275) ;  /* 0x00000000000c5947 */ /* 0x000fea0003800000 */
[----:B--2---:R-:W1:Y:S02]  /*6670*/  LDG.E.U8 R157, desc[UR36][R8.64+0xf0] ;  /* 0x0000f024089d7981 */ /* 0x004e64000c1e1100 */
[----:B-1----:R-:W-:-:S05]  /*6680*/  PRMT R3, R157, 0x8880, RZ ;  /* 0x000088809d037816 */ /* 0x002fca00000000ff */
[----:B------:R-:W-:-:S07]  /*6690*/  IMAD R12, R3, R156, RZ ;  /* 0x0000009c030c7224 */ /* 0x000fce00078e02ff */
.L_x_275:
[----:B------:R-:W-:Y:S05]  /*66a0*/  BSYNC B1 ;  /* 0x0000000000017941 */ /* 0x000fea0003800000 */
.L_x_274:
[----:B-1----:R-:W-:Y:S01]  /*66b0*/  @!P5 IMAD R3, R144, R155, R12 ;  /* 0x0000009b9003d224 */ /* 0x002fe200078e020c */
[----:B------:R-:W-:Y:S04]  /*66c0*/  BSSY B1, `(.L_x_276) ;  /* 0x0000006000017945 */ /* 0x000fe80003800000 */
[----:B------:R1:W-:Y:S01]  /*66d0*/  @!P5 STG.E.U8 desc[UR36][R4.64+0xf0], R3 ;  /* 0x0000f0030400d986 */ /* 0x0003e2000c101124 */
[----:B------:R-:W-:Y:S05]  /*66e0*/  @P2 BRA `(.L_x_277) ;  /* 0x00000000000c2947 */ /* 0x000fea0003800000 */
[----:B--2---:R-:W1:Y:S02]  /*66f0*/  LDG.E.U8 R157, desc[UR36][R8.64+0xf1] ;  /* 0x0000f124089d7981 */ /* 0x004e64000c1e1100 */
[----:B-1----:R-:W-:-:S05]  /*6700*/  PRMT R3, R157, 0x8880, RZ ;  /* 0x000088809d037816 */ /* 0x002fca00000000ff */
[----:B------:R-:W-:-:S07]  /*6710*/  IMAD R12, R3, R156, RZ ;  /* 0x0000009c030c7224 */ /* 0x000fce00078e02ff */
.L_x_277:
[----:B------:R-:W-:Y:S05]  /*6720*/  BSYNC B1 ;  /* 0x0000000000017941 */ /* 0x000fea0003800000 */
.L_x_276:
[C---:B------:R-:W-:Y:S01]  /*6730*/  ISETP.LT.OR P4, PT, R0.reuse, 0xf1, !P0 ;  /* 0x000000f10000780c */ /* 0x040fe20004781670 */
[----:B------:R-:W-:Y:S01]  /*6740*/  @!P2 IMAD R145, R145, R155, R12 ;  /* 0x0000009b9191a224 */ /* 0x000fe200078e020c */
[----:B------:R-:W-:Y:S01]  /*6750*/  BSSY B1, `(.L_x_278) ;  /* 0x000000a000017945 */ /* 0x000fe20003800000 */
[C---:B------:R-:W-:Y:S02]  /*6760*/  ISETP.LT.OR P3, PT, R0.reuse, 0xf2, !P0 ;  /* 0x000000f20000780c */ /* 0x040fe40004761670 */
        /* <DEDUP_REMOVED lines=8> */
.L_x_279:
[----:B------:R-:W-:Y:S05]  /*67f0*/  BSYNC B1 ;  /* 0x0000000000017941 */ /* 0x000fea0003800000 */
.L_x_278:
[----:B-1----:R-:W-:Y:S01]  /*6800*/  @!P4 IMAD R3, R146, R155, R12 ;  /* 0x0000009b9203c224 */ /* 0x002fe200078e020c */
[----:B------:R-:W-:Y:S04]  /*6810*/  BSSY B1, `(.L_x_280) ;  /* 0x0000006000017945 */ /* 0x000fe80003800000 */
[----:B------:R1:W-:Y:S01]  /*6820*/  @!P4 STG.E.U8 desc[UR36][R6.64+0xf0], R3 ;  /* 0x0000f0030600c986 */ /* 0x0003e2000c101124 */
[----:B------:R-:W-:Y:S05]  /*6830*/  @P3 BRA `(.L_x_281) ;  /* 0x00000000000c3947 */ /* 0x000fea0003800000 */
[----:B--2---:R-:W1:Y:S02]  /*6840*/  LDG.E.U8 R157, desc[UR36][R10.64+0xf1] ;  /* 0x0000f1240a9d7981 */ /* 0x004e64000c1e1100 */
[----:B-1----:R-:W-:-:S05]  /*6850*/  PRMT R3, R157, 0x8880, RZ ;  /* 0x000088809d037816 */ /* 0x002fca00000000ff */
[----:B------:R-:W-:-:S07]  /*6860*/  IMAD R12, R3, R156, RZ ;  /* 0x0000009c030c7224 */ /* 0x000fce00078e02ff */
.L_x_281:
[----:B------:R-:W-:Y:S05]  /*6870*/  BSYNC B1 ;  /* 0x0000000000017941 */ /* 0x000fea0003800000 */
.L_x_280:
[----:B------:R-:W-:Y:S01]  /*6880*/  @!P3 IMAD R147, R147, R155, R12 ;  /* 0x0000009b9393b224 */ /* 0x000fe200078e020c */
[----:B------:R-:W-:Y:S04]  /*6890*/  BSSY B1, `(.L_x_282) ;  /* 0x0000006000017945 */ /* 0x000fe80003800000 */
[----:B------:R0:W-:Y:S01]  /*68a0*/  @!P3 STG.E.U8 desc[UR36][R6.64+0xf1], R147 ;  /* 0x0000f1930600b986 */ /* 0x0001e2000c101124 */
[----:B------:R-:W-:Y:S05]  /*68b0*/  @P2 BRA `(.L_x_283) ;  /* 0x00000000000c2947 */ /* 0x000fea0003800000 */
[----:B--2---:R-:W1:Y:S02]  /*68c0*/  LDG.E.U8 R157, desc[UR36][R8.64+0xf8] ;  /* 0x0000f824089d7981 */ /* 0x004e64000c1e1100 */
[----:B-1----:R-:W-:-:S05]  /*68d0*/  PRMT R3, R157, 0x8880, RZ ;  /* 0x000088809d037816 */ /* 0x002fca00000000ff */
[----:B------:R-:W-:-:S07]  /*68e0*/  IMAD R12, R3, R156, RZ ;  /* 0x0000009c030c7224 */ /* 0x000fce00078e02ff */
.L_x_283:
[----:B------:R-:W-:Y:S05]  /*68f0*/  BSYNC B1 ;  /* 0x0000000000017941 */ /* 0x000fea0003800000 */
.L_x_282:
[----:B-1----:R-:W-:Y:S01]  /*6900*/  @!P2 IMAD R3, R148, R155, R12 ;  /* 0x0000009b9403a224 */ /* 0x002fe200078e020c */
[----:B------:R-:W-:Y:S04]  /*6910*/  BSSY B1, `(.L_x_284) ;  /* 0x0000006000017945 */ /* 0x000fe80003800000 */
[----:B------:R1:W-:Y:S01]  /*6920*/  @!P2 STG.E.U8 desc[UR36][R4.64+0xf8], R3 ;  /* 0x0000f8030400a986 */ /* 0x0003e2000c101124 */
[----:B------:R-:W-:Y:S05]  /*6930*/  @P1 BRA `(.L_x_285) ;  /* 0x00000000000c1947 */ /* 0x000fea0003800000 */
[----:B--2---:R-:W1:Y:S02]  /*6940*/  LDG.E.U8 R157, desc[UR36][R8.64+0xf9] ;  /* 0x0000f924089d7981 */ /* 0x004e64000c1e1100 */
[----:B-1----:R-:W-:-:S05]  /*6950*/  PRMT R3, R157, 0x8880, RZ ;  /* 0x000088809d037816 */ /* 0x002fca00000000ff */
[----:B------:R-:W-:-:S07]  /*6960*/  IMAD R12, R3, R156, RZ ;  /* 0x0000009c030c7224 */ /* 0x000fce00078e02ff */
.L_x_285:
[----:B------:R-:W-:Y:S05]  /*6970*/  BSYNC B1 ;  /* 0x0000000000017941 */ /* 0x000fea0003800000 */
.L_x_284:
[----:B------:R-:W-:Y:S01]  /*6980*/  @!P1 IMAD R149, R149, R155, R12 ;  /* 0x0000009b95959224 */ /* 0x000fe200078e020c */
[----:B------:R-:W-:Y:S04]  /*6990*/  BSSY B1, `(.L_x_286) ;  /* 0x0000006000017945 */ /* 0x000fe80003800000 */
[----:B------:R0:W-:Y:S01]  /*69a0*/  @!P1 STG.E.U8 desc[UR36][R4.64+0xf9], R149 ;  /* 0x0000f99504009986 */ /* 0x0001e2000c101124 */
[----:B------:R-:W-:Y:S05]  /*69b0*/  @P5 BRA `(.L_x_287) ;  /* 0x00000000000c5947 */ /* 0x000fea0003800000 */
[----:B--2---:R-:W1:Y:S02]  /*69c0*/  LDG.E.U8 R157, desc[UR36][R10.64+0xf8] ;  /* 0x0000f8240a9d7981 */ /* 0x004e64000c1e1100 */
[----:B-1----:R-:W-:-:S05]  /*69d0*/  PRMT R3, R157, 0x8880, RZ ;  /* 0x000088809d037816 */ /* 0x002fca00000000ff */
[----:B------:R-:W-:-:S07]  /*69e0*/  IMAD R12, R3, R156, RZ ;  /* 0x0000009c030c7224 */ /* 0x000fce00078e02ff */
.L_x_287:
[----:B------:R-:W-:Y:S05]  /*69f0*/  BSYNC B1 ;  /* 0x0000000000017941 */ /* 0x000fea0003800000 */
.L_x_286:
[----:B-1----:R-:W-:Y:S01]  /*6a00*/  @!P5 IMAD R3, R150, R155, R12 ;  /* 0x0000009b9603d224 */ /* 0x002fe200078e020c */
[----:B------:R-:W-:Y:S01]  /*6a10*/  ISETP.LT.OR P0, PT, R0, 0xfa, !P0 ;  /* 0x000000fa0000780c */ /* 0x000fe20004701670 */
[----:B------:R-:W-:Y:S03]  /*6a20*/  BSSY B1, `(.L_x_288) ;  /* 0x0000006000017945 */ /* 0x000fe60003800000 */
[----:B------:R1:W-:Y:S09]  /*6a30*/  @!P5 STG.E.U8 desc[UR36][R6.64+0xf8], R3 ;  /* 0x0000f8030600d986 */ /* 0x0003f2000c101124 */
[----:B------:R-:W-:Y:S05]  /*6a40*/  @P0 BRA `(.L_x_289) ;  /* 0x00000000000c0947 */ /* 0x000fea0003800000 */
[----:B--2---:R-:W1:Y:S02]  /*6a50*/  LDG.E.U8 R157, desc[UR36][R10.64+0xf9] ;  /* 0x0000f9240a9d7981 */ /* 0x004e64000c1e1100 */
[----:B-1----:R-:W-:-:S05]  /*6a60*/  PRMT R3, R157, 0x8880, RZ ;  /* 0x000088809d037816 */ /* 0x002fca00000000ff */
[----:B------:R-:W-:-:S07]  /*6a70*/  IMAD R12, R3, R156, RZ ;  /* 0x0000009c030c7224 */ /* 0x000fce00078e02ff */
.L_x_289:
[----:B------:R-:W-:Y:S05]  /*6a80*/  BSYNC B1 ;  /* 0x0000000000017941 */ /* 0x000fea0003800000 */
.L_x_288:
[----:B------:R-:W-:Y:S01]  /*6a90*/  IMAD R151, R151, R155, R12 ;  /* 0x0000009b97977224 */ /* 0x000fe200078e020c */
[----:B------:R-:W-:Y:S06]  /*6aa0*/  @P0 BRA `(.L_x_290) ;  /* 0x0000001800100947 */ /* 0x000fec0003800000 */
[----:B------:R0:W-:Y:S01]  /*6ab0*/  STG.E.U8 desc[UR36][R6.64+0xf9], R151 ;  /* 0x0000f99706007986 */ /* 0x0001e2000c101124 */
[----:B------:R-:W-:Y:S05]  /*6ac0*/  BRA `(.L_x_290) ;  /* 0x0000001800087947 */ /* 0x000fea0003800000 */
.L_x_33:
[C---:B------:R-:W-:Y:S02]  /*6ad0*/  ISETP.GE.AND P1, PT, R162.reuse, 0x1, PT ;  /* 0x00000001a200780c */ /* 0x040fe40003f26270 */
[----:B------:R-:W-:Y:S02]  /*6ae0*/  ISETP.GE.AND P0, PT, R162, 0x9, PT ;  /* 0x00000009a200780c */ /* 0x000fe40003f06270 */
[C---:B------:R-:W-:Y:S02]  /*6af0*/  ISETP.LT.OR P4, PT, R0.reuse, 0x1, !P1 ;  /* 0x000000010000780c */ /* 0x040fe40004f81670 */
[C---:B------:R-:W-:Y:S02]  /*6b00*/  ISETP.LT.OR P3, PT, R0.reuse, 0x2, !P1 ;  /* 0x000000020000780c */ /* 0x040fe40004f61670 */
[C---:B------:R-:W-:Y:S02]  /*6b10*/  ISETP.LT.OR P2, PT, R0.reuse, 0x1, !P0 ;  /* 0x000000010000780c */ /* 0x040fe40004741670 */
[----:B------:R-:W-:-:S07]  /*6b20*/  ISETP.LT.OR P5, PT, R0, 0x2, !P0 ;  /* 0x000000020000780c */ /* 0x000fce00047a1670 */
[-C--:B------:R-:W-:Y:S02]  /*6b30*/  @!P4 IMAD R3, R24, R155.reuse, RZ ;  /* 0x0000009b1803c224 */ /* 0x080fe400078e02ff */
[-C--:B------:R-:W-:Y:S02]  /*6b40*/  @!P3 IMAD R25, R25, R155.reuse, RZ ;  /* 0x0000009b1919b224 */ /* 0x080fe400078e02ff */
[-C--:B------:R-:W-:Y:S01]  /*6b50*/  @!P2 IMAD R9, R26, R155.reuse, RZ ;  /* 0x0000009b1a09a224 */ /* 0x080fe200078e02ff */
[----:B------:R0:W-:Y:S01]  /*6b60*/  @!P4 STG.E.U8 desc[UR36][R4.64], R3 ;  /* 0x000000030400c986 */ /* 0x0001e2000c101124 */
[C---:B------:R-:W-:Y:S01]  /*6b70*/  ISETP.LT.OR P4, PT, R0.reuse, 0x9, !P1 ;  /* 0x000000090000780c */ /* 0x040fe20004f81670 */
[----:B------:R-:W-:Y:S02]  /*6b80*/  @!P5 IMAD R27, R27, R155, RZ ;  /* 0x0000009b1b1bd224 */ /* 0x000fe400078e02ff */
[----:B------:R-:W-:Y:S01]  /*6b90*/  @!P3 STG.E.U8 desc[UR36][R4.64+0x1], R25 ;  /* 0x000001190400b986 */ /* 0x000fe2000c101124 */
[----:B------:R-:W-:-:S03]  /*6ba0*/  ISETP.LT.OR P3, PT, R0, 0xa, !P1 ;  /* 0x0000000a0000780c */ /* 0x000fc60004f61670 */
[----:B------:R1:W-:Y:S01]  /*6bb0*/  @!P2 STG.E.U8 desc[UR36][R6.64], R9 ;  /* 0x000000090600a986 */ /* 0x0003e2000c101124 */
[----:B------:R-:W-:-:S03]  /*6bc0*/  ISETP.LT.OR P2, PT, R0, 0x9, !P0 ;  /* 0x000000090000780c */ /* 0x000fc60004741670 */
[----:B------:R-:W-:Y:S01]  /*6bd0*/  @!P5 STG.E.U8 desc[UR36][R6.64+0x1], R27 ;  /* 0x0000011b0600d986 */ /* 0x000fe2000c101124 */
[----:B------:R-:W-:Y:S01]  /*6be0*/  ISETP.LT.OR P5, PT, R0, 0xa, !P0 ;  /* 0x0000000a0000780c */ /* 0x000fe200047a1670 */
[----:B------:R-:W-:-:S04]  /*6bf0*/  @!P4 IMAD R11, R28, R155, RZ ;  /* 0x0000009b1c0bc224 */ /* 0x000fc800078e02ff */
[-C--:B------:R-:W-:Y:S01]  /*6c00*/  @!P3 IMAD R29, R29, R155.reuse, RZ ;  /* 0x0000009b1d1db224 */ /* 0x080fe200078e02ff */
[----:B------:R-:W-:Y:S01]  /*6c10*/  @!P4 STG.E.U8 desc[UR36][R4.64+0x8], R11 ;  /* 0x0000080b0400c986 */ /* 0x000fe2000c101124 */
[----:B------:R-:W-:Y:S02]  /*6c20*/  ISETP.LT.OR P4, PT, R0, 0x11, !P1 ;  /* 0x000000110000780c */ /* 0x000fe40004f81670 */
[-C--:B0-----:R-:W-:Y:S01]  /*6c30*/  @!P2 IMAD R3, R30, R155.reuse, RZ ;  /* 0x0000009b1e03a224 */ /* 0x081fe200078e02ff */
[----:B------:R-:W-:Y:S01]  /*6c40*/  @!P3 STG.E.U8 desc[UR36][R4.64+0x9], R29 ;  /* 0x0000091d0400b986 */ /* 0x000fe2000c101124 */
[C---:B------:R-:W-:Y:S02]  /*6c50*/  ISETP.LT.OR P3, PT, R0.reuse, 0x12, !P1 ;  /* 0x000000120000780c */ /* 0x040fe40004f61670 */
[----:B------:R-:W-:Y:S01]  /*6c60*/  @!P5 IMAD R31, R31, R155, RZ ;  /* 0x0000009b1f1fd224 */ /* 0x000fe200078e02ff */
[----:B------:R0:W-:Y:S01]  /*6c70*/  @!P2 STG.E.U8 desc[UR36][R6.64+0x8], R3 ;  /* 0x000008030600a986 */ /* 0x0001e2000c101124 */
[----:B------:R-:W-:-:S03]  /*6c80*/  ISETP.LT.OR P2, PT, R0, 0x11, !P0 ;  /* 0x000000110000780c */ /* 0x000fc60004741670 */
[----:B------:R-:W-:Y:S01]  /*6c90*/  @!P5 STG.E.U8 desc[UR36][R6.64+0x9], R31 ;  /* 0x0000091f0600d986 */ /* 0x000fe2000c101124 */
[----:B------:R-:W-:Y:S01]  /*6ca0*/  ISETP.LT.OR P5, PT, R0, 0x12, !P0 ;  /* 0x000000120000780c */ /* 0x000fe200047a1670 */
[----:B-1----:R-:W-:-:S04]  /*6cb0*/  @!P4 IMAD R9, R32, R155, RZ ;  /* 0x0000009b2009c224 */ /* 0x002fc800078e02ff */
        /* <DEDUP_REMOVED lines=301> */
[----:B------:R1:W-:Y:S01]  /*7f90*/  @!P4 STG.E.U8 desc[UR36][R4.64+0xd8], R11 ;  /* 0x0000d80b0400c986 */ /* 0x0003e2000c101124 */
        /* <DEDUP_REMOVED lines=13> */
[-C--:B-1----:R-:W-:Y:S01]  /*8070*/  @!P2 IMAD R11, R138, R155.reuse, RZ ;  /* 0x0000009b8a0ba224 */ /* 0x082fe200078e02ff */
[----:B------:R-:W-:Y:S01]  /*8080*/  @!P3 STG.E.U8 desc[UR36][R4.64+0xe1], R137 ;  /* 0x0000e1890400b986 */ /* 0x000fe2000c101124 */
[C---:B------:R-:W-:Y:S02]  /*8090*/  ISETP.LT.OR P3, PT, R0.reuse, 0xea, !P1 ;  /* 0x000000ea0000780c */ /* 0x040fe40004f61670 */
[----:B------:R-:W-:Y:S01]  /*80a0*/  @!P5 IMAD R139, R139, R155, RZ ;  /* 0x0000009b8b8bd224 */ /* 0x000fe200078e02ff */
[----:B------:R1:W-:Y:S01]  /*80b0*/  @!P2 STG.E.U8 desc[UR36][R6.64+0xe0], R11 ;  /* 0x0000e00b0600a986 */ /* 0x0003e2000c101124 */
[----:B------:R-:W-:-:S03]  /*80c0*/  ISETP.LT.OR P2, PT, R0, 0xe9, !P0 ;  /* 0x000000e90000780c */ /* 0x000fc60004741670 */
[----:B------:R-:W-:Y:S01]  /*80d0*/  @!P5 STG.E.U8 desc[UR36][R6.64+0xe1], R139 ;  /* 0x0000e18b0600d986 */ /* 0x000fe2000c101124 */
[----:B------:R-:W-:Y:S01]  /*80e0*/  ISETP.LT.OR P5, PT, R0, 0xea, !P0 ;  /* 0x000000ea0000780c */ /* 0x000fe200047a1670 */
[----:B0-----:R-:W-:-:S04]  /*80f0*/  @!P4 IMAD R3, R140, R155, RZ ;  /* 0x0000009b8c03c224 */ /* 0x001fc800078e02ff */
[-C--:B------:R-:W-:Y:S01]  /*8100*/  @!P3 IMAD R141, R141, R155.reuse, RZ ;  /* 0x0000009b8d8db224 */ /* 0x080fe200078e02ff */
[----:B------:R0:W-:Y:S01]  /*8110*/  @!P4 STG.E.U8 desc[UR36][R4.64+0xe8], R3 ;  /* 0x0000e8030400c986 */ /* 0x0001e2000c101124 */
[----:B------:R-:W-:Y:S02]  /*8120*/  ISETP.LT.OR P4, PT, R0, 0xf2, !P1 ;  /* 0x000000f20000780c */ /* 0x000fe40004f81670 */
[-C--:B---3--:R-:W-:Y:S01]  /*8130*/  @!P2 IMAD R9, R142, R155.reuse, RZ ;  /* 0x0000009b8e09a224 */ /* 0x088fe200078e02ff */
[----:B------:R-:W-:Y:S01]  /*8140*/  @!P3 STG.E.U8 desc[UR36][R4.64+0xe9], R141 ;  /* 0x0000e98d0400b986 */ /* 0x000fe2000c101124 */
[C---:B------:R-:W-:Y:S02]  /*8150*/  ISETP.LT.OR P3, PT, R0.reuse, 0xf1, !P1 ;  /* 0x000000f10000780c */ /* 0x040fe40004f61670 */
[----:B------:R-:W-:Y:S01]  /*8160*/  @!P5 IMAD R143, R143, R155, RZ ;  /* 0x0000009b8f8fd224 */ /* 0x000fe200078e02ff */
[----:B------:R-:W-:Y:S01]  /*8170*/  @!P2 STG.E.U8 desc[UR36][R6.64+0xe8], R9 ;  /* 0x0000e8090600a986 */ /* 0x000fe2000c101124 */
[----:B------:R-:W-:-:S03]  /*8180*/  ISETP.LT.OR P2, PT, R0, 0xf1, !P0 ;  /* 0x000000f10000780c */ /* 0x000fc60004741670 */
[----:B------:R-:W-:Y:S01]  /*8190*/  @!P5 STG.E.U8 desc[UR36][R6.64+0xe9], R143 ;  /* 0x0000e98f0600d986 */ /* 0x000fe2000c101124 */
[----:B------:R-:W-:Y:S01]  /*81a0*/  ISETP.LT.OR P5, PT, R0, 0xf9, !P0 ;  /* 0x000000f90000780c */ /* 0x000fe200047a1670 */
[----:B------:R-:W-:-:S04]  /*81b0*/  @!P4 IMAD R145, R145, R155, RZ ;  /* 0x0000009b9191c224 */ /* 0x000fc800078e02ff */
[-C--:B-1----:R-:W-:Y:S01]  /*81c0*/  @!P3 IMAD R11, R144, R155.reuse, RZ ;  /* 0x0000009b900bb224 */ /* 0x082fe200078e02ff */
[----:B------:R-:W-:Y:S01]  /*81d0*/  @!P4 STG.E.U8 desc[UR36][R4.64+0xf1], R145 ;  /* 0x0000f1910400c986 */ /* 0x000fe2000c101124 */
[C---:B------:R-:W-:Y:S02]  /*81e0*/  ISETP.LT.OR P4, PT, R0.reuse, 0xf2, !P0 ;  /* 0x000000f20000780c */ /* 0x040fe40004781670 */
[C---:B------:R-:W-:Y:S01]  /*81f0*/  ISETP.LT.OR P0, PT, R0.reuse, 0xfa, !P0 ;  /* 0x000000fa0000780c */ /* 0x040fe20004701670 */
[----:B------:R1:W-:Y:S01]  /*8200*/  @!P3 STG.E.U8 desc[UR36][R4.64+0xf0], R11 ;  /* 0x0000f00b0400b986 */ /* 0x0003e2000c101124 */
[----:B------:R-:W-:Y:S01]  /*8210*/  ISETP.LT.OR P3, PT, R0, 0xf9, !P1 ;  /* 0x000000f90000780c */ /* 0x000fe20004f61670 */
[----:B0-----:R-:W-:Y:S01]  /*8220*/  @!P2 IMAD R3, R146, R155, RZ ;  /* 0x0000009b9203a224 */ /* 0x001fe200078e02ff */
[----:B------:R-:W-:-:S04]  /*8230*/  ISETP.LT.OR P1, PT, R0, 0xfa, !P1 ;  /* 0x000000fa0000780c */ /* 0x000fc80004f21670 */
[----:B------:R0:W-:Y:S03]  /*8240*/  @!P2 STG.E.U8 desc[UR36][R6.64+0xf0], R3 ;  /* 0x0000f0030600a986 */ /* 0x0001e6000c101124 */
[-C--:B------:R-:W-:Y:S02]  /*8250*/  @!P4 IMAD R147, R147, R155.reuse, RZ ;  /* 0x0000009b9393c224 */ /* 0x080fe400078e02ff */
[-C--:B-1----:R-:W-:Y:S02]  /*8260*/  @!P5 IMAD R11, R150, R155.reuse, RZ ;  /* 0x0000009b960bd224 */ /* 0x082fe400078e02ff */
[-C--:B------:R-:W-:Y:S01]  /*8270*/  @!P3 IMAD R9, R148, R155.reuse, RZ ;  /* 0x0000009b9409b224 */ /* 0x080fe200078e02ff */
[----:B------:R0:W-:Y:S01]  /*8280*/  @!P4 STG.E.U8 desc[UR36][R6.64+0xf1], R147 ;  /* 0x0000f1930600c986 */ /* 0x0001e2000c101124 */
[-C--:B------:R-:W-:Y:S02]  /*8290*/  @!P1 IMAD R149, R149, R155.reuse, RZ ;  /* 0x0000009b95959224 */ /* 0x080fe400078e02ff */
[----:B------:R-:W-:Y:S01]  /*82a0*/  @!P0 IMAD R151, R151, R155, RZ ;  /* 0x0000009b97978224 */ /* 0x000fe200078e02ff */
[----:B------:R0:W-:Y:S04]  /*82b0*/  @!P3 STG.E.U8 desc[UR36][R4.64+0xf8], R9 ;  /* 0x0000f8090400b986 */ /* 0x0001e8000c101124 */
[----:B------:R0:W-:Y:S04]  /*82c0*/  @!P1 STG.E.U8 desc[UR36][R4.64+0xf9], R149 ;  /* 0x0000f99504009986 */ /* 0x0001e8000c101124 */
[----:B------:R0:W-:Y:S04]  /*82d0*/  @!P5 STG.E.U8 desc[UR36][R6.64+0xf8], R11 ;  /* 0x0000f80b0600d986 */ /* 0x0001e8000c101124 */
[----:B------:R0:W-:Y:S02]  /*82e0*/  @!P0 STG.E.U8 desc[UR36][R6.64+0xf9], R151 ;  /* 0x0000f99706008986 */ /* 0x0001e4000c101124 */
.L_x_290:
[----:B------:R-:W-:Y:S05]  /*82f0*/  BSYNC B0 ;  /* 0x0000000000007941 */ /* 0x000fea0003800000 */
.L_x_32:
[----:B------:R-:W-:Y:S01]  /*8300*/  ULDC UR4, c[0x0][0xc] ;  /* 0x0000030000047ab9 */ /* 0x000fe20000000800 */
[----:B------:R-:W-:Y:S01]  /*8310*/  ULDC UR5, c[0x0][0x10] ;  /* 0x0000040000057ab9 */ /* 0x000fe20000000800 */
[----:B01----:R-:W0:Y:S01]  /*8320*/  LDC R3, c[0x0][0x14] ;  /* 0x00000500ff037b82 */ /* 0x003e220000000800 */
[----:B------:R-:W-:Y:S01]  /*8330*/  UIMAD.WIDE.U32 UR4, UR4, UR5, URZ ;  /* 0x00000005040472a5 */ /* 0x000fe2000f8e003f */
[----:B------:R-:W-:Y:S01]  /*8340*/  PRMT R0, RZ, 0x7610, R0 ;  /* 0x00007610ff007816 */ /* 0x000fe20000000000 */
[----:B------:R-:W-:Y:S02]  /*8350*/  IMAD.MOV.U32 R153, RZ, RZ, -0x1 ;  /* 0xffffffffff997424 */ /* 0x000fe400078e00ff */
[----:B------:R-:W-:Y:S02]  /*8360*/  IMAD.MOV.U32 R22, RZ, RZ, -0x1 ;  /* 0xffffffffff167424 */ /* 0x000fe400078e00ff */
[----:B0-----:R-:W-:-:S04]  /*8370*/  IMAD.WIDE.U32 R16, R3, UR4, R16 ;  /* 0x0000000403107c25 */ /* 0x001fc8000f8e0010 */
[----:B------:R-:W-:Y:S01]  /*8380*/  IMAD R3, R3, UR5, RZ ;  /* 0x0000000503037c24 */ /* 0x000fe2000f8e02ff */
[----:B------:R-:W-:Y:S02]  /*8390*/  ULDC.64 UR4, c[0x0][0x650] ;  /* 0x0001940000047ab9 */ /* 0x000fe40000000a00 */
[----:B------:R-:W-:Y:S01]  /*83a0*/  ISETP.GE.U32.AND P0, PT, R16, UR4, PT ;  /* 0x0000000410007c0c */ /* 0x000fe2000bf06070 */
[----:B------:R-:W-:-:S05]  /*83b0*/  IMAD.IADD R17, R17, 0x1, R3 ;  /* 0x0000000111117824 */ /* 0x000fca00078e0203 */
[----:B------:R-:W-:-:S13]  /*83c0*/  ISETP.GE.U32.AND.EX P0, PT, R17, UR5, PT, P0 ;  /* 0x0000000511007c0c */ /* 0x000fda000bf06100 */
[----:B------:R-:W-:Y:S05]  /*83d0*/  @P0 BRA `(.L_x_291) ;  /* 0x0000000400640947 */ /* 0x000fea0003800000 */
[----:B------:R-:W0:Y:S01]  /*83e0*/  S2R R12, SR_CTAID.X ;  /* 0x00000000000c7919 */ /* 0x000e220000002500 */
[----:B------:R-:W1:Y:S01]  /*83f0*/  LDC.64 R10, c[0x0][0x628] ;  /* 0x00018a00ff0a7b82 */ /* 0x000e620000000a00 */
[----:B------:R-:W-:Y:S01]  /*8400*/  ULDC UR4, c[0x0][0x150] ;  /* 0x0000540000047ab9 */ /* 0x000fe20000000800 */
[----:B------:R-:W-:Y:S01]  /*8410*/  IMAD.MOV.U32 R8, RZ, RZ, R16 ;  /* 0x000000ffff087224 */ /* 0x000fe200078e0010 */
[----:B------:R-:W0:Y:S01]  /*8420*/  S2R R24, SR_CTAID.Y ;  /* 0x0000000000187919 */ /* 0x000e220000002600 */
[----:B------:R-:W-:-:S04]  /*8430*/  IMAD.MOV.U32 R9, RZ, RZ, R17 ;  /* 0x000000ffff097224 */ /* 0x000fc800078e0011 */
[----:B------:R-:W2:Y:S08]  /*8440*/  LDC R21, c[0x0][0x144] ;  /* 0x00005100ff157b82 */ /* 0x000eb00000000800 */
[----:B------:R-:W2:Y:S08]  /*8450*/  LDC R0, c[0x0][0x630] ;  /* 0x00018c00ff007b82 */ /* 0x000eb00000000800 */
[----:B------:R-:W2:Y:S01]  /*8460*/  LDC.64 R14, c[0x0][0x620] ;  /* 0x00018800ff0e7b82 */ /* 0x000ea20000000a00 */
[----:B-1----:R-:W-:-:S04]  /*8470*/  ISETP.NE.U32.AND P0, PT, R10, RZ, PT ;  /* 0x000000ff0a00720c */ /* 0x002fc80003f05070 */
[----:B------:R-:W-:Y:S02]  /*8480*/  ISETP.NE.AND.EX P0, PT, R11, RZ, PT, P0 ;  /* 0x000000ff0b00720c */ /* 0x000fe40003f05300 */
[----:B0-----:R-:W-:-:S05]  /*8490*/  I2FP.F32.U32 R3, R12 ;  /* 0x0000000c00037245 */ /* 0x001fca0000201000 */
[----:B------:R-:W-:-:S04]  /*84a0*/  FMUL R3, R3, UR4 ;  /* 0x0000000403037c20 */ /* 0x000fc80008400000 */
[----:B------:R0:W1:Y:S02]  /*84b0*/  F2I.U32.TRUNC.NTZ R20, R3 ;  /* 0x0000000300147305 */ /* 0x000064000020f000 */
[----:B------:R-:W-:Y:S05]  /*84c0*/  @!P0 BRA `(.L_x_292) ;  /* 0x0000000000288947 */ /* 0x000fea0003800000 */
[----:B0-----:R-:W0:Y:S02]  /*84d0*/  LDC R3, c[0x0][0x634] ;  /* 0x00018d00ff037b82 */ /* 0x001e240000000800 */
[----:B0-----:R-:W-:-:S05]  /*84e0*/  IADD3 R3, P0, R16, R3, RZ ;  /* 0x0000000310037210 */ /* 0x001fca0007f1e0ff */
[----:B------:R-:W-:-:S04]  /*84f0*/  IMAD.X R13, RZ, RZ, R17, P0 ;  /* 0x000000ffff0d7224 */ /* 0x000fc800000e0611 */
[----:B---3--:R-:W-:-:S04]  /*8500*/  IMAD.WIDE.U32 R4, R13, R10, RZ ;  /* 0x0000000a0d047225 */ /* 0x008fc800078e00ff */
[----:B----4-:R-:W-:-:S04]  /*8510*/  IMAD.WIDE.U32 R6, P0, R3, R11, R4 ;  /* 0x0000000b03067225 */ /* 0x010fc80007800004 */
[----:B------:R-:W-:-:S04]  /*8520*/  IMAD.WIDE.U32 R4, R3, R10, RZ ;  /* 0x0000000a03047225 */ /* 0x000fc800078e00ff */
[----:B------:R-:W-:Y:S01]  /*8530*/  IMAD.X R9, RZ, RZ, RZ, P0 ;  /* 0x000000ffff097224 */ /* 0x000fe200000e06ff */
[----:B------:R-:W-:Y:S01]  /*8540*/  IADD3 RZ, P0, R5, R6, RZ ;  /* 0x0000000605ff7210 */ /* 0x000fe20007f1e0ff */
[----:B------:R-:W-:-:S04]  /*8550*/  IMAD.MOV.U32 R8, RZ, RZ, R7 ;  /* 0x000000ffff087224 */ /* 0x000fc800078e0007 */
[----:B------:R-:W-:-:S08]  /*8560*/  IMAD.WIDE.U32.X R8, R13, R11, R8, P0 ;  /* 0x0000000b0d087225 */ /* 0x000fd000000e0408 */
.L_x_292:
[----:B------:R-:W3:Y:S01]  /*8570*/  LDC.64 R28, c[0x0][0x640] ;  /* 0x00019000ff1c7b82 */ /* 0x000ee20000000a00 */
[-CC-:B--2---:R-:W-:Y:S01]  /*8580*/  SHF.R.U64 R22, R8, R0.reuse, R9.reuse ;  /* 0x0000000008167219 */ /* 0x184fe20000001209 */
[----:B-1----:R-:W-:Y:S01]  /*8590*/  IMAD.MOV R20, RZ, RZ, -R20 ;  /* 0x000000ffff147224 */ /* 0x002fe200078e0a14 */
[----:B------:R-:W-:Y:S01]  /*85a0*/  SHF.R.U32.HI R0, RZ, R0, R9 ;  /* 0x00000000ff007219 */ /* 0x000fe20000011609 */
[----:B------:R-:W-:Y:S01]  /*85b0*/  ULDC UR4, c[0x0][0x154] ;  /* 0x0000550000047ab9 */ /* 0x000fe20000000800 */
[----:B0-----:R-:W-:Y:S01]  /*85c0*/  IADD3 R3, P0, RZ, -R22, RZ ;  /* 0x80000016ff037210 */ /* 0x001fe20007f1e0ff */
[----:B------:R-:W-:Y:S02]  /*85d0*/  IMAD R21, R21, R20, R12 ;  /* 0x0000001415157224 */ /* 0x000fe400078e020c */
[----:B----4-:R-:W0:Y:S01]  /*85e0*/  LDC R6, c[0x0][0x618] ;  /* 0x00018600ff067b82 */ /* 0x010e220000000800 */
[----:B------:R-:W-:Y:S02]  /*85f0*/  IMAD.MOV.U32 R7, RZ, RZ, 0x1 ;  /* 0x00000001ff077424 */ /* 0x000fe400078e00ff */
[----:B---3--:R-:W-:-:S04]  /*8600*/  IMAD.X R5, RZ, RZ, ~R0, P0 ;  /* 0x000000ffff057224 */ /* 0x008fc800000e0e00 */
[-C--:B------:R-:W-:Y:S01]  /*8610*/  IMAD R0, R5, R14.reuse, RZ ;  /* 0x0000000e05007224 */ /* 0x080fe200078e02ff */
[----:B------:R-:W1:Y:S01]  /*8620*/  LDC R8, c[0x0][0x608] ;  /* 0x00018200ff087b82 */ /* 0x000e620000000800 */
[----:B------:R-:W-:-:S04]  /*8630*/  IMAD.WIDE.U32 R4, R3, R14, R16 ;  /* 0x0000000e03047225 */ /* 0x000fc800078e0010 */
[----:B------:R-:W-:Y:S01]  /*8640*/  IMAD R3, R3, R15, R0 ;  /* 0x0000000f03037224 */ /* 0x000fe200078e0200 */
[----:B------:R-:W-:Y:S02]  /*8650*/  I2FP.F32.U32 R0, R24 ;  /* 0x0000001800007245 */ /* 0x000fe40000201000 */
[----:B------:R-:W2:Y:S01]  /*8660*/  LDC R26, c[0x0][0x658] ;  /* 0x00019600ff1a7b82 */ /* 0x000ea20000000800 */
[----:B------:R-:W-:Y:S01]  /*8670*/  IMAD.IADD R3, R5, 0x1, R3 ;  /* 0x0000000105037824 */ /* 0x000fe200078e0203 */
[----:B------:R-:W-:Y:S01]  /*8680*/  ISETP.NE.U32.AND P0, PT, R28, RZ, PT ;  /* 0x000000ff1c00720c */ /* 0x000fe20003f05070 */
[----:B------:R-:W-:Y:S01]  /*8690*/  FMUL R0, R0, UR4 ;  /* 0x0000000400007c20 */ /* 0x000fe20008400000 */
[----:B------:R-:W-:Y:S02]  /*86a0*/  IMAD.MOV.U32 R5, RZ, RZ, -0x1 ;  /* 0xffffffffff057424 */ /* 0x000fe400078e00ff */
[----:B------:R-:W-:Y:S01]  /*86b0*/  ISETP.NE.AND.EX P0, PT, R29, RZ, PT, P0 ;  /* 0x000000ff1d00720c */ /* 0x000fe20003f05300 */
[----:B------:R3:W4:Y:S01]  /*86c0*/  F2I.U32.TRUNC.NTZ R13, R0 ;  /* 0x00000000000d7305 */ /* 0x000722000020f000 */
[----:B------:R-:W3:Y:S01]  /*86d0*/  LDC R15, c[0x0][0x148] ;  /* 0x00005200ff0f7b82 */ /* 0x000ee20000000800 */
[----:B0-----:R-:W-:-:S02]  /*86e0*/  SHF.R.U64 R12, R4, R6, R3 ;  /* 0x00000006040c7219 */ /* 0x001fc40000001203 */
[----:B------:R-:W-:-:S05]  /*86f0*/  SHF.R.U32.HI R3, RZ, R6, R3 ;  /* 0x00000006ff037219 */ /* 0x000fca0000011603 */
[----:B------:R-:W0:Y:S01]  /*8700*/  LDC R20, c[0x0][0x600] ;  /* 0x00018000ff147b82 */ /* 0x000e220000000800 */
[-CC-:B-1----:R-:W-:Y:S02]  /*8710*/  SHF.R.U64 R10, R12, R8.reuse, R3.reuse ;  /* 0x000000080c0a7219 */ /* 0x182fe40000001203 */
[----:B------:R-:W-:-:S05]  /*8720*/  SHF.R.U32.HI R3, RZ, R8, R3 ;  /* 0x00000008ff037219 */ /* 0x000fca0000011603 */
[----:B------:R-:W1:Y:S01]  /*8730*/  LDC R27, c[0x0][0x648] ;  /* 0x00019200ff1b7b82 */ /* 0x000e620000000800 */
[-C--:B--2---:R-:W-:Y:S02]  /*8740*/  SHF.L.U32 R4, R5, R26.reuse, RZ ;  /* 0x0000001a05047219 */ /* 0x084fe400000006ff */
[--C-:B------:R-:W-:Y:S02]  /*8750*/  SHF.R.U64 R14, R10, R26, R3.reuse ;  /* 0x0000001a0a0e7219 */ /* 0x100fe40000001203 */
[----:B------:R-:W-:Y:S02]  /*8760*/  LOP3.LUT R25, RZ, R4, RZ, 0x33, !PT ;  /* 0x00000004ff197212 */ /* 0x000fe400078e33ff */
[-C--:B------:R-:W-:Y:S01]  /*8770*/  SHF.R.U32.HI R5, RZ, R26.reuse, R3 ;  /* 0x0000001aff057219 */ /* 0x080fe20000011603 */
[----:B------:R-:W2:Y:S01]  /*8780*/  LDC R30, c[0x0][0x638] ;  /* 0x00018e00ff1e7b82 */ /* 0x000ea20000000800 */
[----:B------:R-:W-:Y:S01]  /*8790*/  SHF.L.U32 R154, R7, R26, RZ ;  /* 0x0000001a079a7219 */ /* 0x000fe200000006ff */
[----:B------:R-:W-:-:S06]  /*87a0*/  IMAD.MOV.U32 R4, RZ, RZ, R14 ;  /* 0x000000ffff047224 */ /* 0x000fcc00078e000e */
[----:B------:R-:W0:Y:S01]  /*87b0*/  LDC R31, c[0x0][0x610] ;  /* 0x00018400ff1f7b82 */ /* 0x000e220000000800 */
[----:B----4-:R-:W-:Y:S05]  /*87c0*/  @!P0 BRA `(.L_x_293) ;  /* 0x0000000000288947 */ /* 0x010fea0003800000 */
        /* <DEDUP_REMOVED lines=10> */
.L_x_293:
[----:B------:R-:W-:Y:S01]  /*8870*/  ISETP.NE.AND P0, PT, R2, 0x1, PT ;  /* 0x000000010200780c */ /* 0x000fe20003f05270 */
[----:B0-----:R-:W-:Y:S01]  /*8880*/  VIADD R7, R20, 0xffffffff ;  /* 0xffffffff14077836 */ /* 0x001fe20000000000 */
[----:B-1-3--:R-:W-:Y:S01]  /*8890*/  SHF.R.U64 R0, R4, R27, R5 ;  /* 0x0000001b04007219 */ /* 0x00afe20000001205 */
[----:B------:R-:W-:Y:S01]  /*88a0*/  IMAD.MOV R13, RZ, RZ, -R13 ;  /* 0x000000ffff0d7224 */ /* 0x000fe200078e0a0d */
[----:B------:R-:W-:Y:S01]  /*88b0*/  LOP3.LUT R5, R10, R25, RZ, 0xc0, !PT ;  /* 0x000000190a057212 */ /* 0x000fe200078ec0ff */
[----:B------:R-:W-:Y:S02]  /*88c0*/  IMAD.MOV.U32 R4, RZ, RZ, 0x1 ;  /* 0x00000001ff047424 */ /* 0x000fe400078e00ff */
[----:B------:R-:W-:Y:S02]  /*88d0*/  IMAD.MOV R3, RZ, RZ, -R0 ;  /* 0x000000ffff037224 */ /* 0x000fe400078e0a00 */
[----:B------:R-:W-:Y:S01]  /*88e0*/  IMAD R154, R154, R0, R5 ;  /* 0x000000009a9a7224 */ /* 0x000fe200078e0205 */
[----:B------:R-:W-:Y:S01]  /*88f0*/  LOP3.LUT R5, R12, R7, RZ, 0xc0, !PT ;  /* 0x000000070c057212 */ /* 0x000fe200078ec0ff */
[----:B--2---:R-:W-:-:S02]  /*8900*/  IMAD R0, R3, R30, R14 ;  /* 0x0000001e03007224 */ /* 0x004fc400078e020e */
[----:B------:R-:W-:Y:S02]  /*8910*/  @P0 IMAD R21, R15, R13, R24 ;  /* 0x0000000d0f150224 */ /* 0x000fe400078e0218 */
[----:B------:R-:W-:Y:S01]  /*8920*/  IMAD R3, R0, R20, R5 ;  /* 0x0000001400037224 */ /* 0x000fe200078e0205 */
[----:B------:R-:W-:Y:S01]  /*8930*/  PRMT R0, R4, 0x7610, R0 ;  /* 0x0000761004007816 */ /* 0x000fe20000000000 */
[----:B------:R-:W-:-:S05]  /*8940*/  IMAD R154, R154, R31, R21 ;  /* 0x0000001f9a9a7224 */ /* 0x000fca00078e0215 */
[----:B------:R-:W-:Y:S02]  /*8950*/  SEL R153, R3, R154, !P0 ;  /* 0x0000009a03997207 */ /* 0x000fe40004000000 */
[----:B------:R-:W-:-:S07]  /*8960*/  SEL R154, R154, R3, !P0 ;  /* 0x000000039a9a7207 */ /* 0x000fce0004000000 */
.L_x_291:
[----:B------:R-:W-:-:S13]  /*8970*/  LOP3.LUT P0, RZ, R0, 0xff, RZ, 0xc0, !PT ;  /* 0x000000ff00ff7812 */ /* 0x000fda000780c0ff */
[----:B------:R-:W-:Y:S05]  /*8980*/  @P0 BRA `(.L_x_294) ;  /* 0xffffff8800200947 */ /* 0x000fea000383ffff */
[----:B------:R-:W-:Y:S05]  /*8990*/  EXIT ;  /* 0x000000000000794d */ /* 0x000fea0003800000 */
.L_x_7:
        /* <DEDUP_REMOVED lines=26> */
.L_x_296:
[----:B------:R-:W0:Y:S01]  /*8b40*/  LDC.64 R28, c[0x0][0x640] ;  /* 0x00019000ff1c7b82 */ /* 0x000e220000000a00 */
[-CC-:B------:R-:W-:Y:S01]  /*8b50*/  SHF.R.U64 R22, R12, R6.reuse, R13.reuse ;  /* 0x000000060c167219 */ /* 0x180fe2000000120d */
[----:B------:R-:W-:Y:S01]  /*8b60*/  IMAD.MOV.U32 R30, RZ, RZ, 0x1 ;  /* 0x00000001ff1e7424 */ /* 0x000fe200078e00ff */
[----:B------:R-:W-:Y:S02]  /*8b70*/  SHF.R.U32.HI R6, RZ, R6, R13 ;  /* 0x00000006ff067219 */ /* 0x000fe4000001160d */
        /* <DEDUP_REMOVED lines=8> */
[----:B------:R-:W-:Y:S01]  /*8c00*/  IMAD.IADD R9, R9, 0x1, R11 ;  /* 0x0000000109097824 */ /* 0x000fe200078e020b */
[----:B0-----:R-:W-:-:S04]  /*8c10*/  ISETP.NE.U32.AND P0, PT, R28, RZ, PT ;  /* 0x000000ff1c00720c */ /* 0x001fc80003f05070 */
[----:B------:R-:W-:Y:S02]  /*8c20*/  ISETP.NE.AND.EX P0, PT, R29, RZ, PT, P0 ;  /* 0x000000ff1d00720c */ /* 0x000fe40003f05300 */
[----:B------:R-:W0:Y:S01]  /*8c30*/  LDC R20, c[0x0][0x600] ;  /* 0x00018000ff147b82 */ /* 0x000e220000000800 */
[-CC-:B-1----:R-:W-:Y:S01]  /*8c40*/  SHF.R.U64 R14, R8, R10.reuse, R9.reuse ;  /* 0x0000000a080e7219 */ /* 0x182fe20000001209 */
[----:B------:R-:W-:Y:S01]  /*8c50*/  IMAD.MOV.U32 R8, RZ, RZ, -0x1 ;  /* 0xffffffffff087424 */ /* 0x000fe200078e00ff */
[----:B------:R-:W-:-:S05]  /*8c60*/  SHF.R.U32.HI R9, RZ, R10, R9 ;  /* 0x0000000aff097219 */ /* 0x000fca0000011609 */
[----:B------:R-:W1:Y:S01]  /*8c70*/  LDC R26, c[0x0][0x648] ;  /* 0x00019200ff1a7b82 */ /* 0x000e620000000800 */
[-CC-:B--2---:R-:W-:Y:S02]  /*8c80*/  SHF.R.U64 R21, R14, R12.reuse, R9.reuse ;  /* 0x0000000c0e157219 */ /* 0x184fe40000001209 */
[----:B------:R-:W-:-:S05]  /*8c90*/  SHF.R.U32.HI R6, RZ, R12, R9 ;  /* 0x0000000cff067219 */ /* 0x000fca0000011609 */
[----:B------:R-:W2:Y:S01]  /*8ca0*/  LDC R27, c[0x0][0x638] ;  /* 0x00018e00ff1b7b82 */ /* 0x000ea20000000800 */
[-C--:B---3--:R-:W-:Y:S02]  /*8cb0*/  SHF.L.U32 R8, R8, R25.reuse, RZ ;  /* 0x0000001908087219 */ /* 0x088fe400000006ff */
[-CC-:B------:R-:W-:Y:S02]  /*8cc0*/  SHF.R.U64 R23, R21, R25.reuse, R6.reuse ;  /* 0x0000001915177219 */ /* 0x180fe40000001206 */
[----:B------:R-:W-:Y:S02]  /*8cd0*/  LOP3.LUT R32, RZ, R8, RZ, 0x33, !PT ;  /* 0x00000008ff207212 */ /* 0x000fe400078e33ff */
[----:B------:R-:W-:Y:S01]  /*8ce0*/  SHF.R.U32.HI R9, RZ, R25, R6 ;  /* 0x00000019ff097219 */ /* 0x000fe20000011606 */
[----:B------:R-:W3:Y:S01]  /*8cf0*/  LDC R31, c[0x0][0x610] ;  /* 0x00018400ff1f7b82 */ /* 0x000ee20000000800 */
[----:B------:R-:W-:Y:S01]  /*8d00*/  IMAD.MOV.U32 R8, RZ, RZ, R23 ;  /* 0x000000ffff087224 */ /* 0x000fe200078e0017 */
[----:B------:R-:W-:Y:S06]  /*8d10*/  @!P0 BRA `(.L_x_297) ;  /* 0x0000000000288947 */ /* 0x000fec0003800000 */
        /* <DEDUP_REMOVED lines=10> */
.L_x_297:
[----:B------:R-:W-:Y:S02]  /*8dc0*/  ISETP.NE.AND P0, PT, R2, 0x1, PT ;  /* 0x000000010200780c */ /* 0x000fe40003f05270 */
[----:B-1----:R-:W-:Y:S01]  /*8dd0*/  SHF.R.U64 R6, R8, R26, R9 ;  /* 0x0000001a08067219 */ /* 0x002fe20000001209 */
[----:B0-----:R-:W-:Y:S01]  /*8de0*/  VIADD R9, R20, 0xffffffff ;  /* 0xffffffff14097836 */ /* 0x001fe20000000000 */
[----:B------:R-:W-:Y:S02]  /*8df0*/  SHF.L.U32 R30, R30, R25, RZ ;  /* 0x000000191e1e7219 */ /* 0x000fe400000006ff */
[----:B------:R-:W-:Y:S01]  /*8e00*/  LOP3.LUT R5, R21, R32, RZ, 0xc0, !PT ;  /* 0x0000002015057212 */ /* 0x000fe200078ec0ff */
[----:B------:R-:W-:-:S04]  /*8e10*/  IMAD.MOV R8, RZ, RZ, -R6 ;  /* 0x000000ffff087224 */ /* 0x000fc800078e0a06 */
[----:B------:R-:W-:Y:S01]  /*8e20*/  IMAD R6, R30, R6, R5 ;  /* 0x000000061e067224 */ /* 0x000fe200078e0205 */
[----:B------:R-:W-:Y:S01]  /*8e30*/  LOP3.LUT R5, R14, R9, RZ, 0xc0, !PT ;  /* 0x000000090e057212 */ /* 0x000fe200078ec0ff */
[----:B------:R-:W-:Y:S02]  /*8e40*/  @P0 IMAD R3, R7, R24, R4 ;  /* 0x0000001807030224 */ /* 0x000fe400078e0204 */
[----:B--2---:R-:W-:Y:S02]  /*8e50*/  IMAD R4, R8, R27, R23 ;  /* 0x0000001b08047224 */ /* 0x004fe400078e0217 */
[----:B---3--:R-:W-:Y:S02]  /*8e60*/  IMAD R3, R6, R31, R3 ;  /* 0x0000001f06037224 */ /* 0x008fe400078e0203 */
[----:B------:R-:W-:Y:S02]  /*8e70*/  IMAD R4, R4, R20, R5 ;  /* 0x0000001404047224 */ /* 0x000fe400078e0205 */
[----:B------:R-:W-:-:S02]  /*8e80*/  IMAD.MOV.U32 R8, RZ, RZ, 0x1 ;  /* 0x00000001ff087424 */ /* 0x000fc400078e00ff */
[----:B------:R-:W-:Y:S01]  /*8e90*/  IMAD.MOV.U32 R6, RZ, RZ, R22 ;  /* 0x000000ffff067224 */ /* 0x000fe200078e0016 */
[----:B------:R-:W-:Y:S02]  /*8ea0*/  SEL R21, R4, R3, !P0 ;  /* 0x0000000304157207 */ /* 0x000fe40004000000 */
[----:B------:R-:W-:-:S07]  /*8eb0*/  SEL R20, R3, R4, !P0 ;  /* 0x0000000403147207 */ /* 0x000fce0004000000 */
.L_x_295:
[----:B------:R-:W-:-:S08]  /*8ec0*/  NOP ;  /* 0x0000000000007918 */ /* 0x000fd00000000000 */
[----:B------:R-:W0:-:S00]  /*8ed0*/  USETMAXREG.DEALLOC.CTAPOOL 0x28 ;  /* 0x00000028000079c8 */ /* 0x000e0000080e0500 */
[----:B0-----:R-:W-:-:S13]  /*8ee0*/  ISETP.NE.AND P0, PT, R0, RZ, PT ;  /* 0x000000ff0000720c */ /* 0x001fda0003f05270 */
[----:B------:R-:W-:Y:S05]  /*8ef0*/  @P0 EXIT ;  /* 0x000000000000094d */ /* 0x000fea0003800000 */
[----:B------:R-:W-:Y:S01]  /*8f00*/  LOP3.LUT P0, RZ, R8, 0xff, RZ, 0xc0, !PT ;  /* 0x000000ff08ff7812 */ /* 0x000fe2000780c0ff */
[----:B------:R-:W-:Y:S02]  /*8f10*/  IMAD.MOV.U32 R0, RZ, RZ, 0x1 ;  /* 0x00000001ff007424 */ /* 0x000fe400078e00ff */
[----:B------:R-:W-:-:S10]  /*8f20*/  IMAD.MOV.U32 R3, RZ, RZ, RZ ;  /* 0x000000ffff037224 */ /* 0x000fd400078e00ff */
[----:B------:R-:W-:Y:S05]  /*8f30*/  @!P0 BRA `(.L_x_298) ;  /* 0x0000000c004c8947 */ /* 0x000fea0003800000 */
[----:B------:R-:W0:Y:S01]  /*8f40*/  LDC R0, c[0x0][0x28c] ;  /* 0x0000a300ff007b82 */ /* 0x000e220000000800 */
[----:B------:R-:W1:Y:S01]  /*8f50*/  S2R R10, SR_CgaCtaId ;  /* 0x00000000000a7919 */ /* 0x000e620000008800 */
[----:B------:R-:W-:Y:S01]  /*8f60*/  ULDC UR5, c[0x0][0x658] ;  /* 0x0001960000057ab9 */ /* 0x000fe20000000800 */
[----:B------:R-:W-:Y:S01]  /*8f70*/  UMOV UR7, 0xffffffff ;  /* 0xffffffff00077882 */ /* 0x000fe20000000000 */
[----:B------:R-:W-:Y:S01]  /*8f80*/  ULDC UR6, c[0x0][0xc] ;  /* 0x0000030000067ab9 */ /* 0x000fe20000000800 */
[----:B------:R-:W-:Y:S01]  /*8f90*/  USHF.L.U32 UR8, UR7, UR5, URZ ;  /* 0x0000000507087299 */ /* 0x000fe2000800063f */
[----:B------:R-:W-:Y:S01]  /*8fa0*/  BSSY B0, `(.L_x_298) ;  /* 0x00000cc000007945 */ /* 0x000fe20003800000 */
[----:B------:R-:W-:Y:S01]  /*8fb0*/  UMOV UR9, 0x1 ;  /* 0x0000000100097882 */ /* 0x000fe20000000000 */
[----:B------:R-:W-:Y:S01]  /*8fc0*/  ULDC UR7, c[0x0][0x10] ;  /* 0x0000040000077ab9 */ /* 0x000fe20000000800 */
[----:B------:R-:W-:Y:S01]  /*8fd0*/  USHF.L.U32 UR18, UR9, UR5, URZ ;  /* 0x0000000509127299 */ /* 0x000fe2000800063f */
[----:B------:R-:W-:Y:S01]  /*8fe0*/  IMAD.MOV.U32 R9, RZ, RZ, 0x1 ;  /* 0x00000001ff097424 */ /* 0x000fe200078e00ff */
[----:B------:R-:W-:Y:S01]  /*8ff0*/  UIMAD.WIDE.U32 UR6, UR6, UR7, URZ ;  /* 0x00000007060672a5 */ /* 0x000fe2000f8e003f */
[----:B------:R-:W-:Y:S01]  /*9000*/  LOP3.LUT R13, R19, 0x2, RZ, 0xfc, !PT ;  /* 0x00000002130d7812 */ /* 0x000fe200078efcff */
[----:B------:R-:W-:Y:S01]  /*9010*/  ULDC UR5, c[0x0][0x14] ;  /* 0x0000050000057ab9 */ /* 0x000fe20000000800 */
[----:B------:R-:W-:Y:S01]  /*9020*/  ULDC UR4, c[0x0][0x600] ;  /* 0x0001800000047ab9 */ /* 0x000fe20000000800 */
[----:B------:R-:W-:-:S02]  /*9030*/  UIMAD.WIDE.U32 UR22, UR6, UR5, URZ ;  /* 0x00000005061672a5 */ /* 0x000fc4000f8e003f */
[----:B------:R-:W-:Y:S02]  /*9040*/  UIMAD UR13, UR7, UR5, URZ ;  /* 0x00000005070d72a4 */ /* 0x000fe4000f8e023f */
[----:B------:R-:W-:Y:S02]  /*9050*/  UIADD3 UR4, UR4, -0x1, URZ ;  /* 0xffffffff04047890 */ /* 0x000fe4000fffe03f */
[----:B------:R-:W-:Y:S02]  /*9060*/  ULOP3.LUT UR17, URZ, UR8, URZ, 0x33, !UPT ;  /* 0x000000083f117292 */ /* 0x000fe4000f8e333f */
[----:B------:R-:W-:Y:S01]  /*9070*/  UIADD3 UR13, UR23, UR13, URZ ;  /* 0x0000000d170d7290 */ /* 0x000fe2000fffe03f */
[----:B0-----:R-:W-:Y:S01]  /*9080*/  VIADD R0, R0, 0x7f ;  /* 0x0000007f00007836 */ /* 0x001fe20000000000 */
[----:B------:R-:W-:-:S04]  /*9090*/  ULDC.64 UR24, c[0x0][0x198] ;  /* 0x0000660000187ab9 */ /* 0x000fc80000000a00 */
[----:B------:R-:W-:-:S04]  /*90a0*/  SHF.R.S32.HI R3, RZ, 0x1f, R0 ;  /* 0x0000001fff037819 */ /* 0x000fc80000011400 */
[----:B------:R-:W-:Y:S01]  /*90b0*/  LEA.HI R8, R3, R0, RZ, 0x7 ;  /* 0x0000000003087211 */ /* 0x000fe200078f38ff */
[C---:B-1----:R-:W-:Y:S02]  /*90c0*/  IMAD.SHL.U32 R4, R10.reuse, 0x2000, RZ ;  /* 0x000020000a047824 */ /* 0x042fe400078e00ff */
[----:B------:R-:W-:Y:S01]  /*90d0*/  IMAD.SHL.U32 R10, R10, 0x40, RZ ;  /* 0x000000400a0a7824 */ /* 0x000fe200078e00ff */
[----:B------:R-:W-:Y:S01]  /*90e0*/  SHF.R.S32.HI R8, RZ, 0x7, R8 ;  /* 0x00000007ff087819 */ /* 0x000fe20000011408 */
[----:B------:R-:W-:Y:S01]  /*90f0*/  IMAD.MOV.U32 R0, RZ, RZ, 0x1 ;  /* 0x00000001ff007424 */ /* 0x000fe200078e00ff */
[----:B------:R-:W-:Y:S01]  /*9100*/  LOP3.LUT R4, R4, 0x6000, RZ, 0xc0, !PT ;  /* 0x0000600004047812 */ /* 0x000fe200078ec0ff */
[----:B------:R-:W-:Y:S01]  /*9110*/  IMAD.MOV.U32 R3, RZ, RZ, RZ ;  /* 0x000000ffff037224 */ /* 0x000fe200078e00ff */
[----:B------:R-:W-:Y:S01]  /*9120*/  LOP3.LUT R10, R10, 0xc0, RZ, 0xc0, !PT ;  /* 0x000000c00a0a7812 */ /* 0x000fe200078ec0ff */
[----:B------:R-:W-:Y:S01]  /*9130*/  VIADD R12, R8, 0x1 ;  /* 0x00000001080c7836 */ /* 0x000fe20000000000 */
[----:B------:R-:W-:-:S07]  /*9140*/  LOP3.LUT R11, R4, 0x10100, RZ, 0xfc, !PT ;  /* 0x00010100040b7812 */ /* 0x000fce00078efcff */
.L_x_309:
[----:B------:R-:W-:-:S03]  /*9150*/  UMOV UR5, 0xffffffff ;  /* 0xffffffff00057882 */ /* 0x000fc60000000000 */
[----:B------:R-:W-:Y:S05]  /*9160*/  BRA.DIV UR5, `(.L_x_299) ;  /* 0x0000000e05a87947 */ /* 0x000fea000b800000 */
[----:B------:R-:W-:-:S13]  /*9170*/  ELECT P6, URZ, PT ;  /* 0x00000000003f782f */ /* 0x000fda00038c0000 */
.L_x_320:
[----:B------:R-:W0:Y:S01]  /*9180*/  LDC R4, c[0x0][0x28c] ;  /* 0x0000a300ff047b82 */ /* 0x000e220000000800 */
[----:B------:R-:W-:Y:S01]  /*9190*/  BSSY B1, `(.L_x_300) ;  /* 0x0000038000017945 */ /* 0x000fe20003800000 */
[----:B0-----:R-:W-:-:S13]  /*91a0*/  ISETP.LT.OR P6, PT, R4, 0x1, !P6 ;  /* 0x000000010400780c */ /* 0x001fda00077c1670 */
[----:B------:R-:W-:Y:S05]  /*91b0*/  @P6 BRA `(.L_x_301) ;  /* 0x0000000000d46947 */ /* 0x000fea0003800000 */
[----:B------:R-:W-:Y:S02]  /*91c0*/  IMAD.SHL.U32 R22, R20, 0x80, RZ ;  /* 0x0000008014167824 */ /* 0x000fe400078e00ff */
[----:B------:R-:W-:Y:S02]  /*91d0*/  IMAD R21, R21, 0x100, R10 ;  /* 0x0000010015157824 */ /* 0x000fe400078e020a */
[----:B------:R-:W-:Y:S02]  /*91e0*/  IMAD.MOV.U32 R24, RZ, RZ, RZ ;  /* 0x000000ffff187224 */ /* 0x000fe400078e00ff */
[----:B------:R-:W-:Y:S02]  /*91f0*/  IMAD.MOV.U32 R4, RZ, RZ, R12 ;  /* 0x000000ffff047224 */ /* 0x000fe400078e000c */
[----:B------:R-:W-:Y:S02]  /*9200*/  IMAD.MOV.U32 R5, RZ, RZ, R0 ;  /* 0x000000ffff057224 */ /* 0x000fe400078e0000 */
[----:B------:R-:W-:-:S07]  /*9210*/  IMAD.MOV.U32 R14, RZ, RZ, R3 ;  /* 0x000000ffff0e7224 */ /* 0x000fce00078e0003 */
.L_x_304:
[----:B------:R-:W0:Y:S01]  /*9220*/  S2R R20, SR_CgaCtaId ;  /* 0x0000000000147919 */ /* 0x000e220000008800 */
[----:B------:R-:W-:Y:S02]  /*9230*/  MOV R7, 0x400 ;  /* 0x0000040000077802 */ /* 0x000fe40000000f00 */
[----:B------:R-:W-:-:S13]  /*9240*/  LOP3.LUT P1, RZ, R18, 0x7f, RZ, 0xc0, !PT ;  /* 0x0000007f12ff7812 */ /* 0x000fda000782c0ff */
[----:B------:R-:W1:Y:S01]  /*9250*/  @!P1 LDC R15, c[0x0][0x500] ;  /* 0x00014000ff0f9b82 */ /* 0x000e620000000800 */
[----:B0-----:R-:W-:Y:S02]  /*9260*/  LEA R23, R20, R7, 0x18 ;  /* 0x0000000714177211 */ /* 0x001fe400078ec0ff */
[----:B------:R-:W-:-:S03]  /*9270*/  SHF.L.U32 R7, R5, 0x1f, RZ ;  /* 0x0000001f05077819 */ /* 0x000fc600000006ff */
[----:B------:R-:W-:-:S04]  /*9280*/  IMAD R20, R14, 0x8, R23 ;  /* 0x000000080e147824 */ /* 0x000fc800078e0217 */
[----:B------:R-:W0:Y:S02]  /*9290*/  SYNCS.PHASECHK.TRANS64.TRYWAIT P0, [R20+URZ+0x20], R7 ;  /* 0x00002007140075a7 */ /* 0x000e24000800017f */
[----:B01----:R-:W-:Y:S05]  /*92a0*/  @!P0 BRA `(.L_x_302) ;  /* 0x0000000c00788947 */ /* 0x003fea0003800000 */
.L_x_321:
[----:B0-----:R-:W-:Y:S01]  /*92b0*/  PRMT R7, R13, 0x9910, RZ ;  /* 0x000099100d077816 */ /* 0x001fe200000000ff */
[----:B------:R0:W-:Y:S03]  /*92c0*/  @!P1 SYNCS.ARRIVE.TRANS64 RZ, [R20+URZ], R15 ;  /* 0x0000000f14ff99a7 */ /* 0x0001e6000800003f */
[----:B------:R-:W-:-:S13]  /*92d0*/  ISETP.NE.AND P0, PT, R7, 0x2, PT ;  /* 0x000000020700780c */ /* 0x000fda0003f05270 */
[----:B0-----:R-:W-:Y:S05]  /*92e0*/  @P0 BRA `(.L_x_303) ;  /* 0x0000000000040947 */ /* 0x001fea0003800000 */
[----:B------:R-:W-:Y:S01]  /*92f0*/  BPT.TRAP 0x1 ;  /* 0x000000040000795c */ /* 0x000fe20000300000 */
.L_x_303:
[----:B------:R-:W-:Y:S01]  /*9300*/  R2UR UR19, R23 ;  /* 0x00000000171372ca */ /* 0x000fe200000e0000 */
[----:B------:R-:W-:Y:S01]  /*9310*/  IMAD R23, R14, 0x4000, R23 ;  /* 0x000040000e177824 */ /* 0x000fe200078e0217 */
[----:B------:R-:W-:Y:S01]  /*9320*/  R2UR UR9, R20 ;  /* 0x00000000140972ca */ /* 0x000fe200000e0000 */
[----:B------:R-:W-:Y:S01]  /*9330*/  IMAD R7, R14, 0x8000, R11 ;  /* 0x000080000e077824 */ /* 0x000fe200078e020b */
[----:B------:R-:W-:Y:S01]  /*9340*/  UIADD3 UR6, UP0, UR24, 0xf0, URZ ;  /* 0x000000f018067890 */ /* 0x000fe2000ff1e03f */
[----:B------:R-:W-:Y:S01]  /*9350*/  VIADD R4, R4, 0xffffffff ;  /* 0xffffffff04047836 */ /* 0x000fe20000000000 */
[----:B------:R-:W-:Y:S01]  /*9360*/  R2UR UR5, R23 ;  /* 0x00000000170572ca */ /* 0x000fe200000e0000 */
[----:B------:R-:W-:Y:S01]  /*9370*/  UIADD3 UR26, UP1, UR24, 0x1f0, URZ ;  /* 0x000001f0181a7890 */ /* 0x000fe2000ff3e03f */
[----:B------:R-:W-:Y:S01]  /*9380*/  R2UR UR8, R7 ;  /* 0x00000000070872ca */ /* 0x000fe200000e0000 */
[----:B------:R-:W-:Y:S01]  /*9390*/  UIADD3.X UR7, URZ, UR25, URZ, UP0, !UPT ;  /* 0x000000193f077290 */ /* 0x000fe200087fe43f */
[----:B------:R-:W-:Y:S01]  /*93a0*/  R2UR UR11, R22 ;  /* 0x00000000160b72ca */ /* 0x000fe200000e0000 */
[----:B------:R-:W-:Y:S01]  /*93b0*/  VIADD R14, R14, 0x1 ;  /* 0x000000010e0e7836 */ /* 0x000fe20000000000 */
[----:B------:R-:W-:Y:S01]  /*93c0*/  R2UR UR10, R24 ;  /* 0x00000000180a72ca */ /* 0x000fe200000e0000 */
[----:B------:R-:W-:Y:S01]  /*93d0*/  UIADD3.X UR27, URZ, UR25, URZ, UP1, !UPT ;  /* 0x000000193f1b7290 */ /* 0x000fe20008ffe43f */
[----:B------:R-:W-:Y:S01]  /*93e0*/  R2UR UR12, R6 ;  /* 0x00000000060c72ca */ /* 0x000fe200000e0000 */
[----:B------:R-:W-:Y:S01]  /*93f0*/  UMOV UR14, 0x0 ;  /* 0x00000000000e7882 */ /* 0x000fe20000000000 */
[----:B------:R-:W-:Y:S01]  /*9400*/  R2UR UR20, R21 ;  /* 0x00000000151472ca */ /* 0x000fe200000e0000 */
[----:B------:R-:W-:Y:S01]  /*9410*/  UMOV UR15, 0x10000000 ;  /* 0x10000000000f7882 */ /* 0x000fe20000000000 */
[----:B------:R-:W-:Y:S01]  /*9420*/  ISETP.GT.AND P1, PT, R4, 0x1, PT ;  /* 0x000000010400780c */ /* 0x000fe20003f24270 */
[----:B------:R-:W-:Y:S01]  /*9430*/  UIADD3 UR16, UR5, 0x100, URZ ;  /* 0x0000010005107890 */ /* 0x000fe2000fffe03f */
[----:B------:R-:W-:Y:S01]  /*9440*/  ISETP.NE.AND P0, PT, R14, 0x4, PT ;  /* 0x000000040e00780c */ /* 0x000fe20003f05270 */
[----:B------:R-:W-:Y:S01]  /*9450*/  UIADD3 UR5, UR19, UR8, URZ ;  /* 0x0000000813057290 */ /* 0x000fe2000fffe03f */
[----:B------:R-:W-:Y:S01]  /*9460*/  VIADD R24, R24, 0x80 ;  /* 0x0000008018187836 */ /* 0x000fe20000000000 */
[----:B------:R-:W-:Y:S01]  /*9470*/  UMOV UR21, 0xf0000 ;  /* 0x000f000000157882 */ /* 0x000fe20000000000 */
[----:B------:R-:W-:-:S02]  /*9480*/  SEL R20, RZ, 0x1, P0 ;  /* 0x00000001ff147807 */ /* 0x000fc40000000000 */
[----:B------:R-:W-:Y:S01]  /*9490*/  UMOV UR8, UR16 ;  /* 0x0000001000087c82 */ /* 0x000fe20008000000 */
[----:B------:R-:W-:Y:S01]  /*94a0*/  SEL R14, R14, RZ, P0 ;  /* 0x000000ff0e0e7207 */ /* 0x000fe20000000000 */
[----:B------:R0:W-:Y:S01]  /*94b0*/  UTMALDG.3D [UR8], [UR6], desc[UR14] ;  /* 0x00000e08060075b4 */ /* 0x0001e20008011000 */
[----:B------:R-:W-:Y:S01]  /*94c0*/  LOP3.LUT R5, R5, R20, RZ, 0x3c, !PT ;  /* 0x0000001405057212 */ /* 0x000fe200078e3cff */
[----:B0-----:R-:W-:Y:S01]  /*94d0*/  UMOV UR11, UR20 ;  /* 0x00000014000b7c82 */ /* 0x001fe20008000000 */
[----:B------:R-:W-:Y:S02]  /*94e0*/  UMOV UR8, UR5 ;  /* 0x0000000500087c82 */ /* 0x000fe40008000000 */
[----:B------:R0:W-:Y:S02]  /*94f0*/  UTMALDG.3D.MULTICAST [UR8], [UR26], UR21, desc[UR14] ;  /* 0x00000e081a0073b4 */ /* 0x0001e40008011815 */
[----:B0-----:R-:W-:Y:S05]  /*9500*/  @P1 BRA `(.L_x_304) ;  /* 0xfffffffc00441947 */ /* 0x001fea000383ffff */
.L_x_301:
[----:B------:R-:W-:Y:S05]  /*9510*/  BSYNC B1 ;  /* 0x0000000000017941 */ /* 0x000fea0003800000 */
.L_x_300:
[----:B------:R-:W-:Y:S01]  /*9520*/  LOP3.LUT P1, RZ, R9, 0xff, RZ, 0xc0, !PT ;  /* 0x000000ff09ff7812 */ /* 0x000fe2000782c0ff */
[----:B------:R-:W-:Y:S01]  /*9530*/  IMAD.IADD R3, R8, 0x1, R3 ;  /* 0x0000000108037824 */ /* 0x000fe200078e0203 */
[----:B------:R-:W-:Y:S01]  /*9540*/  IADD3 R16, P2, R16, UR22, RZ ;  /* 0x0000001610107c10 */ /* 0x000fe2000ff5e0ff */
[----:B------:R-:W-:Y:S01]  /*9550*/  ULDC.64 UR6, c[0x0][0x650] ;  /* 0x0001940000067ab9 */ /* 0x000fe20000000a00 */
[----:B------:R-:W-:Y:S01]  /*9560*/  BSSY B1, `(.L_x_305) ;  /* 0x000006d000017945 */ /* 0x000fe20003800000 */
[----:B------:R-:W-:Y:S01]  /*9570*/  IMAD.MOV.U32 R20, RZ, RZ, -0x1 ;  /* 0xffffffffff147424 */ /* 0x000fe200078e00ff */
[----:B------:R-:W-:Y:S01]  /*9580*/  ISETP.GT.U32.AND P0, PT, R3, 0x3, PT ;  /* 0x000000030300780c */ /* 0x000fe20003f04070 */
[----:B------:R-:W-:Y:S01]  /*9590*/  IMAD.MOV.U32 R21, RZ, RZ, -0x1 ;  /* 0xffffffffff157424 */ /* 0x000fe200078e00ff */
[----:B------:R-:W-:Y:S02]  /*95a0*/  SHF.R.U32.HI R4, RZ, 0x2, R3 ;  /* 0x00000002ff047819 */ /* 0x000fe40000011603 */
[----:B------:R-:W-:-:S02]  /*95b0*/  ISETP.LT.U32.AND P0, PT, R8, 0x4, P0 ;  /* 0x000000040800780c */ /* 0x000fc40000701070 */
[----:B------:R-:W-:Y:S01]  /*95c0*/  IADD3.X R17, R17, UR13, RZ, P2, !PT ;  /* 0x0000000d11117c10 */ /* 0x000fe200097fe4ff */
[----:B------:R-:W0:Y:S01]  /*95d0*/  @P1 S2R R6, SR_CgaCtaId ;  /* 0x0000000000061919 */ /* 0x000e220000008800 */
[----:B------:R-:W-:Y:S02]  /*95e0*/  @P1 MOV R5, 0x400 ;  /* 0x0000040000051802 */ /* 0x000fe40000000f00 */
[----:B------:R-:W-:Y:S02]  /*95f0*/  ISETP.GE.U32.AND P2, PT, R16, UR6, PT ;  /* 0x0000000610007c0c */ /* 0x000fe4000bf46070 */
[----:B------:R-:W-:Y:S02]  /*9600*/  LOP3.LUT R4, R4, 0x1, RZ, 0xc0, !PT ;  /* 0x0000000104047812 */ /* 0x000fe400078ec0ff */
[----:B------:R-:W-:Y:S02]  /*9610*/  LOP3.LUT R3, R3, 0x3, RZ, 0xc0, !PT ;  /* 0x0000000303037812 */ /* 0x000fe400078ec0ff */
[----:B------:R-:W-:-:S02]  /*9620*/  PRMT R9, RZ, 0x7610, R9 ;  /* 0x00007610ff097816 */ /* 0x000fc40000000009 */
[----:B0-----:R-:W-:Y:S01]  /*9630*/  @P1 LEA R5, R6, R5, 0x18 ;  /* 0x0000000506051211 */ /* 0x001fe200078ec0ff */
[----:B------:R-:W-:-:S03]  /*9640*/  IMAD.MOV.U32 R6, RZ, RZ, -0x1 ;  /* 0xffffffffff067424 */ /* 0x000fc600078e00ff */
[----:B------:R0:W-:Y:S01]  /*9650*/  @P1 SYNCS.ARRIVE.TRANS64.A1T0 RZ, [R5+URZ+0x58], RZ ;  /* 0x000058ff05ff19a7 */ /* 0x0001e2000810003f */
[----:B------:R-:W-:-:S04]  /*9660*/  ISETP.NE.U32.AND P1, PT, R4, 0x1, PT ;  /* 0x000000010400780c */ /* 0x000fc80003f25070 */
[----:B------:R-:W-:Y:S02]  /*9670*/  ISETP.GT.U32.AND P1, PT, R8, 0x3, !P1 ;  /* 0x000000030800780c */ /* 0x000fe40004f24070 */
[----:B0-----:R-:W-:Y:S02]  /*9680*/  SEL R5, RZ, 0x1, !P0 ;  /* 0x00000001ff057807 */ /* 0x001fe40004000000 */
[----:B------:R-:W-:Y:S02]  /*9690*/  ISETP.GE.U32.AND.EX P0, PT, R17, UR7, PT, P2 ;  /* 0x0000000711007c0c */ /* 0x000fe4000bf06120 */
[----:B------:R-:W-:-:S04]  /*96a0*/  SEL R4, RZ, 0x1, !P1 ;  /* 0x00000001ff047807 */ /* 0x000fc80004800000 */
[----:B------:R-:W-:Y:S02]  /*96b0*/  LOP3.LUT R0, R4, R0, R5, 0x96, !PT ;  /* 0x0000000004007212 */ /* 0x000fe400078e9605 */
[----:B------:R-:W-:-:S05]  /*96c0*/  PRMT R4, RZ, 0x7610, R4 ;  /* 0x00007610ff047816 */ /* 0x000fca0000000004 */
[----:B------:R-:W-:Y:S05]  /*96d0*/  @P0 BRA `(.L_x_306) ;  /* 0x0000000400540947 */ /* 0x000fea0003800000 */
[----:B------:R-:W0:Y:S01]  /*96e0*/  S2R R15, SR_CTAID.X ;  /* 0x00000000000f7919 */ /* 0x000e220000002500 */
[----:B------:R-:W-:Y:S01]  /*96f0*/  ULDC.64 UR6, c[0x0][0x628] ;  /* 0x00018a0000067ab9 */ /* 0x000fe20000000a00 */
[----:B------:R-:W-:Y:S01]  /*9700*/  ULDC UR8, c[0x0][0x630] ;  /* 0x00018c0000087ab9 */ /* 0x000fe20000000800 */
[----:B------:R-:W-:Y:S01]  /*9710*/  ISETP.NE.U32.AND P0, PT, RZ, UR6, PT ;  /* 0x00000006ff007c0c */ /* 0x000fe2000bf05070 */
[----:B------:R-:W1:Y:S01]  /*9720*/  S2R R20, SR_CTAID.Y ;  /* 0x0000000000147919 */ /* 0x000e620000002600 */
[----:B------:R-:W-:Y:S01]  /*9730*/  ULDC UR9, c[0x0][0x150] ;  /* 0x0000540000097ab9 */ /* 0x000fe20000000800 */
[----:B------:R-:W-:Y:S01]  /*9740*/  IMAD.MOV.U32 R4, RZ, RZ, R16 ;  /* 0x000000ffff047224 */ /* 0x000fe200078e0010 */
[----:B------:R-:W-:Y:S01]  /*9750*/  ISETP.NE.AND.EX P0, PT, RZ, UR7, PT, P0 ;  /* 0x00000007ff007c0c */ /* 0x000fe2000bf05300 */
[----:B------:R-:W-:Y:S01]  /*9760*/  IMAD.MOV.U32 R5, RZ, RZ, R17 ;  /* 0x000000ffff057224 */ /* 0x000fe200078e0011 */
[----:B0-----:R-:W-:-:S11]  /*9770*/  I2FP.F32.U32 R22, R15 ;  /* 0x0000000f00167245 */ /* 0x001fd60000201000 */
[----:B------:R-:W-:Y:S05]  /*9780*/  @!P0 BRA `(.L_x_307) ;  /* 0x0000000000288947 */ /* 0x000fea0003800000 */
[----:B------:R-:W-:Y:S02]  /*9790*/  ULDC UR5, c[0x0][0x634] ;  /* 0x00018d0000057ab9 */ /* 0x000fe40000000800 */
[----:B------:R-:W-:-:S05]  /*97a0*/  IADD3 R5, P0, R16, UR5, RZ ;  /* 0x0000000510057c10 */ /* 0x000fca000ff1e0ff */
[----:B------:R-:W-:-:S04]  /*97b0*/  IMAD.X R21, RZ, RZ, R17, P0 ;  /* 0x000000ffff157224 */ /* 0x000fc800000e0611 */
[----:B------:R-:W-:-:S04]  /*97c0*/  IMAD.WIDE.U32 R6, R21, UR6, RZ ;  /* 0x0000000615067c25 */ /* 0x000fc8000f8e00ff */
[----:B------:R-:W-:-:S04]  /*97d0*/  IMAD.WIDE.U32 R6, P0, R5, UR7, R6 ;  /* 0x0000000705067c25 */ /* 0x000fc8000f800006 */
[----:B------:R-:W-:-:S04]  /*97e0*/  IMAD.WIDE.U32 R4, R5, UR6, RZ ;  /* 0x0000000605047c25 */ /* 0x000fc8000f8e00ff */
[----:B------:R-:W-:Y:S01]  /*97f0*/  IMAD.MOV.U32 R4, RZ, RZ, R7 ;  /* 0x000000ffff047224 */ /* 0x000fe200078e0007 */
[----:B------:R-:W-:Y:S01]  /*9800*/  IADD3 RZ, P1, R5, R6, RZ ;  /* 0x0000000605ff7210 */ /* 0x000fe20007f3e0ff */
[----:B------:R-:W-:-:S04]  /*9810*/  IMAD.X R5, RZ, RZ, RZ, P0 ;  /* 0x000000ffff057224 */ /* 0x000fc800000e06ff */
[----:B------:R-:W-:-:S08]  /*9820*/  IMAD.WIDE.U32.X R4, R21, UR7, R4, P1 ;  /* 0x0000000715047c25 */ /* 0x000fd000088e0404 */
.L_x_307:
[--C-:B------:R-:W-:Y:S01]  /*9830*/  SHF.R.U64 R14, R4, UR8, R5.reuse ;  /* 0x00000008040e7c19 */ /* 0x100fe20008001205 */
[----:B------:R-:W-:Y:S01]  /*9840*/  FMUL R22, R22, UR9 ;  /* 0x0000000916167c20 */ /* 0x000fe20008400000 */
[----:B------:R-:W-:Y:S01]  /*9850*/  SHF.R.U32.HI R4, RZ, UR8, R5 ;  /* 0x00000008ff047c19 */ /* 0x000fe20008011605 */
[----:B------:R-:W0:Y:S01]  /*9860*/  LDC R6, c[0x0][0x144] ;  /* 0x00005100ff067b82 */ /* 0x000e220000000800 */
[----:B------:R-:W-:Y:S01]  /*9870*/  IADD3 R5, P0, RZ, -R14, RZ ;  /* 0x8000000eff057210 */ /* 0x000fe20007f1e0ff */
[----:B------:R-:W-:Y:S01]  /*9880*/  ULDC UR5, c[0x0][0x154] ;  /* 0x0000550000057ab9 */ /* 0x000fe20000000800 */
[----:B-1----:R-:W-:Y:S01]  /*9890*/  I2FP.F32.U32 R7, R20 ;  /* 0x0000001400077245 */ /* 0x002fe20000201000 */
[----:B------:R-:W1:Y:S01]  /*98a0*/  F2I.U32.TRUNC.NTZ R22, R22 ;  /* 0x0000001600167305 */ /* 0x000e62000020f000 */
[----:B------:R-:W-:Y:S01]  /*98b0*/  ULDC.64 UR6, c[0x0][0x620] ;  /* 0x0001880000067ab9 */ /* 0x000fe20000000a00 */
[----:B------:R-:W-:Y:S01]  /*98c0*/  IMAD.X R4, RZ, RZ, ~R4, P0 ;  /* 0x000000ffff047224 */ /* 0x000fe200000e0e04 */
[----:B------:R-:W-:Y:S01]  /*98d0*/  ISETP.NE.AND P2, PT, R2, 0x1, PT ;  /* 0x000000010200780c */ /* 0x000fe20003f45270 */
[----:B------:R-:W-:Y:S01]  /*98e0*/  FMUL R23, R7, UR5 ;  /* 0x0000000507177c20 */ /* 0x000fe20008400000 */
[----:B------:R-:W2:Y:S01]  /*98f0*/  LDC R25, c[0x0][0x148] ;  /* 0x00005200ff197b82 */ /* 0x000ea20000000800 */
[----:B------:R-:W-:Y:S01]  /*9900*/  IMAD R4, R4, UR6, RZ ;  /* 0x0000000604047c24 */ /* 0x000fe2000f8e02ff */
[----:B------:R-:W-:-:S03]  /*9910*/  ULDC UR5, c[0x0][0x618] ;  /* 0x0001860000057ab9 */ /* 0x000fc60000000800 */
[----:B------:R-:W3:Y:S01]  /*9920*/  F2I.U32.TRUNC.NTZ R23, R23 ;  /* 0x0000001700177305 */ /* 0x000ee2000020f000 */
[C---:B------:R-:W-:Y:S02]  /*9930*/  IMAD R7, R5.reuse, UR7, R4 ;  /* 0x0000000705077c24 */ /* 0x040fe4000f8e0204 */
[----:B------:R-:W-:Y:S01]  /*9940*/  IMAD.WIDE.U32 R4, R5, UR6, R16 ;  /* 0x0000000605047c25 */ /* 0x000fe2000f8e0010 */
[----:B------:R-:W-:Y:S02]  /*9950*/  ULDC.64 UR6, c[0x0][0x640] ;  /* 0x0001900000067ab9 */ /* 0x000fe40000000a00 */
[----:B------:R-:W-:Y:S01]  /*9960*/  ISETP.NE.U32.AND P0, PT, RZ, UR6, PT ;  /* 0x00000006ff007c0c */ /* 0x000fe2000bf05070 */
[----:B------:R-:W-:Y:S02]  /*9970*/  IMAD.IADD R5, R5, 0x1, R7 ;  /* 0x0000000105057824 */ /* 0x000fe400078e0207 */
[----:B-1----:R-:W-:Y:S01]  /*9980*/  IMAD.MOV R22, RZ, RZ, -R22 ;  /* 0x000000ffff167224 */ /* 0x002fe200078e0a16 */
[----:B------:R-:W-:-:S02]  /*9990*/  ISETP.NE.AND.EX P0, PT, RZ, UR7, PT, P0 ;  /* 0x00000007ff007c0c */ /* 0x000fc4000bf05300 */
[----:B------:R-:W-:Y:S01]  /*99a0*/  SHF.R.U64 R21, R4, UR5, R5 ;  /* 0x0000000504157c19 */ /* 0x000fe20008001205 */
[----:B0-----:R-:W-:Y:S01]  /*99b0*/  IMAD R15, R6, R22, R15 ;  /* 0x00000016060f7224 */ /* 0x001fe200078e020f */
[----:B------:R-:W-:Y:S01]  /*99c0*/  SHF.R.U32.HI R4, RZ, UR5, R5 ;  /* 0x00000005ff047c19 */ /* 0x000fe20008011605 */
[----:B------:R-:W-:Y:S01]  /*99d0*/  ULDC UR5, c[0x0][0x608] ;  /* 0x0001820000057ab9 */ /* 0x000fe20000000800 */
[----:B---3--:R-:W-:Y:S02]  /*99e0*/  IMAD.MOV R6, RZ, RZ, -R23 ;  /* 0x000000ffff067224 */ /* 0x008fe400078e0a17 */
[--C-:B------:R-:W-:Y:S02]  /*99f0*/  SHF.R.U64 R22, R21, UR5, R4.reuse ;  /* 0x0000000515167c19 */ /* 0x100fe40008001204 */
[----:B------:R-:W-:Y:S01]  /*9a00*/  SHF.R.U32.HI R5, RZ, UR5, R4 ;  /* 0x00000005ff057c19 */ /* 0x000fe20008011604 */
[----:B------:R-:W-:Y:S01]  /*9a10*/  ULDC UR5, c[0x0][0x658] ;  /* 0x0001960000057ab9 */ /* 0x000fe20000000800 */
[----:B--2---:R-:W-:-:S02]  /*9a20*/  @P2 IMAD R15, R25, R6, R20 ;  /* 0x00000006190f2224 */ /* 0x004fc400078e0214 */
[--C-:B------:R-:W-:Y:S02]  /*9a30*/  SHF.R.U64 R20, R22, UR5, R5.reuse ;  /* 0x0000000516147c19 */ /* 0x100fe40008001205 */
[----:B------:R-:W-:-:S03]  /*9a40*/  SHF.R.U32.HI R23, RZ, UR5, R5 ;  /* 0x00000005ff177c19 */ /* 0x000fc60008011605 */
[----:B------:R-:W-:Y:S02]  /*9a50*/  IMAD.MOV.U32 R6, RZ, RZ, R20 ;  /* 0x000000ffff067224 */ /* 0x000fe400078e0014 */
[----:B------:R-:W-:Y:S01]  /*9a60*/  IMAD.MOV.U32 R5, RZ, RZ, R23 ;  /* 0x000000ffff057224 */ /* 0x000fe200078e0017 */
[----:B------:R-:W-:Y:S06]  /*9a70*/  @!P0 BRA `(.L_x_308) ;  /* 0x00000000002c8947 */ /* 0x000fec0003800000 */
        /* <DEDUP_REMOVED lines=9> */
[----:B------:R-:W-:-:S04]  /*9b10*/  IMAD.WIDE.U32.X R4, R23, UR7, R4, P1 ;  /* 0x0000000717047c25 */ /* 0x000fc800088e0404 */
[----:B------:R-:W-:-:S07]  /*9b20*/  IMAD.MOV.U32 R6, RZ, RZ, R4 ;  /* 0x000000ffff067224 */ /* 0x000fce00078e0004 */
.L_x_308:
[----:B------:R-:W-:Y:S01]  /*9b30*/  ULDC UR5, c[0x0][0x648] ;  /* 0x0001920000057ab9 */ /* 0x000fe20000000800 */
[----:B------:R-:W-:Y:S01]  /*9b40*/  LOP3.LUT R4, R22, UR17, RZ, 0xc0, !PT ;  /* 0x0000001116047c12 */ /* 0x000fe2000f8ec0ff */
[----:B------:R-:W-:Y:S01]  /*9b50*/  ULDC UR6, c[0x0][0x610] ;  /* 0x0001840000067ab9 */ /* 0x000fe20000000800 */
[----:B------:R-:W-:Y:S01]  /*9b60*/  SHF.R.U64 R5, R6, UR5, R5 ;  /* 0x0000000506057c19 */ /* 0x000fe20008001205 */
[----:B------:R-:W-:Y:S01]  /*9b70*/  ULDC UR5, c[0x0][0x638] ;  /* 0x00018e0000057ab9 */ /* 0x000fe20000000800 */
[----:B------:R-:W-:Y:S01]  /*9b80*/  LOP3.LUT R21, R21, UR4, RZ, 0xc0, !PT ;  /* 0x0000000415157c12 */ /* 0x000fe2000f8ec0ff */
[----:B------:R-:W-:Y:S02]  /*9b90*/  IMAD.MOV.U32 R6, RZ, RZ, R14 ;  /* 0x000000ffff067224 */ /* 0x000fe400078e000e */
[----:B------:R-:W-:Y:S02]  /*9ba0*/  IMAD.MOV R7, RZ, RZ, -R5 ;  /* 0x000000ffff077224 */ /* 0x000fe400078e0a05 */
[----:B------:R-:W-:-:S02]  /*9bb0*/  IMAD R4, R5, UR18, R4 ;  /* 0x0000001205047c24 */ /* 0x000fc4000f8e0204 */
[----:B------:R-:W-:Y:S01]  /*9bc0*/  IMAD R20, R7, UR5, R20 ;  /* 0x0000000507147c24 */ /* 0x000fe2000f8e0214 */
[----:B------:R-:W-:Y:S01]  /*9bd0*/  ULDC UR5, c[0x0][0x600] ;  /* 0x0001800000057ab9 */ /* 0x000fe20000000800 */
[----:B------:R-:W-:Y:S02]  /*9be0*/  IMAD R15, R4, UR6, R15 ;  /* 0x00000006040f7c24 */ /* 0x000fe4000f8e020f */
[----:B------:R-:W-:Y:S02]  /*9bf0*/  IMAD R20, R20, UR5, R21 ;  /* 0x0000000514147c24 */ /* 0x000fe4000f8e0215 */
[----:B------:R-:W-:-:S03]  /*9c00*/  IMAD.MOV.U32 R4, RZ, RZ, 0x1 ;  /* 0x00000001ff047424 */ /* 0x000fc600078e00ff */
[----:B------:R-:W-:Y:S02]  /*9c10*/  SEL R21, R20, R15, !P2 ;  /* 0x0000000f14157207 */ /* 0x000fe40005000000 */
[----:B------:R-:W-:-:S07]  /*9c20*/  SEL R20, R15, R20, !P2 ;  /* 0x000000140f147207 */ /* 0x000fce0005000000 */
.L_x_306:
[----:B------:R-:W-:Y:S05]  /*9c30*/  BSYNC B1 ;  /* 0x0000000000017941 */ /* 0x000fea0003800000 */
.L_x_305:
[----:B------:R-:W-:-:S13]  /*9c40*/  LOP3.LUT P0, RZ, R4, 0xff, RZ, 0xc0, !PT ;  /* 0x000000ff04ff7812 */ /* 0x000fda000780c0ff */
[----:B------:R-:W-:Y:S05]  /*9c50*/  @P0 BRA `(.L_x_309) ;  /* 0xfffffff4003c0947 */ /* 0x000fea000383ffff */
[----:B------:R-:W-:Y:S05]  /*9c60*/  BSYNC B0 ;  /* 0x0000000000007941 */ /* 0x000fea0003800000 */
.L_x_298:
[----:B------:R-:W-:-:S03]  /*9c70*/  UMOV UR5, 0xffffffff ;  /* 0xffffffff00057882 */ /* 0x000fc60000000000 */
[----:B------:R-:W-:Y:S05]  /*9c80*/  BRA.DIV UR5, `(.L_x_310) ;  /* 0x0000000605147947 */ /* 0x000fea000b800000 */
[----:B------:R-:W-:-:S13]  /*9c90*/  ELECT P6, URZ, PT ;  /* 0x00000000003f782f */ /* 0x000fda00038c0000 */
.L_x_324:
[----:B------:R-:W-:Y:S04]  /*9ca0*/  BSSY B0, `(.L_x_311) ;  /* 0x000002b000007945 */ /* 0x000fe80003800000 */
[----:B------:R-:W-:Y:S05]  /*9cb0*/  @!P6 BRA `(.L_x_312) ;  /* 0x0000000000a4e947 */ /* 0x000fea0003800000 */
[----:B------:R-:W-:-:S04]  /*9cc0*/  LOP3.LUT R19, R19, 0x2, RZ, 0xfc, !PT ;  /* 0x0000000213137812 */ /* 0x000fc800078efcff */
[----:B------:R-:W-:-:S13]  /*9cd0*/  ISETP.NE.AND P0, PT, R19, 0x3, PT ;  /* 0x000000031300780c */ /* 0x000fda0003f05270 */
[----:B------:R-:W-:Y:S05]  /*9ce0*/  @!P0 BRA `(.L_x_313) ;  /* 0x0000000000048947 */ /* 0x000fea0003800000 */
[----:B------:R-:W-:Y:S01]  /*9cf0*/  BPT.TRAP 0x1 ;  /* 0x000000040000795c */ /* 0x000fe20000300000 */
.L_x_313:
[----:B------:R-:W0:Y:S01]  /*9d00*/  S2R R5, SR_CgaCtaId ;  /* 0x0000000000057919 */ /* 0x000e220000008800 */
[----:B------:R-:W-:Y:S02]  /*9d10*/  MOV R2, 0x400 ;  /* 0x0000040000027802 */ /* 0x000fe40000000f00 */
[----:B------:R-:W-:Y:S02]  /*9d20*/  SHF.L.U32 R4, R0, 0x1f, RZ ;  /* 0x0000001f00047819 */ /* 0x000fe400000006ff */
[----:B0-----:R-:W-:-:S05]  /*9d30*/  LEA R2, R5, R2, 0x18 ;  /* 0x0000000205027211 */ /* 0x001fca00078ec0ff */
[----:B------:R-:W-:-:S04]  /*9d40*/  VIADD R2, R2, 0x20 ;  /* 0x0000002002027836 */ /* 0x000fc80000000000 */
[C---:B------:R-:W-:Y:S02]  /*9d50*/  IMAD R7, R3.reuse, 0x8, R2 ;  /* 0x0000000803077824 */ /* 0x040fe400078e0202 */
[----:B------:R-:W-:Y:S02]  /*9d60*/  VIADD R3, R3, 0x1 ;  /* 0x0000000103037836 */ /* 0x000fe40000000000 */
[----:B------:R-:W0:Y:S03]  /*9d70*/  SYNCS.PHASECHK.TRANS64.TRYWAIT P0, [R7+URZ], R4 ;  /* 0x00000004070075a7 */ /* 0x000e26000800017f */
[----:B------:R-:W-:-:S04]  /*9d80*/  ISETP.NE.AND P1, PT, R3, 0x4, PT ;  /* 0x000000040300780c */ /* 0x000fc80003f25270 */
[----:B------:R-:W-:Y:S02]  /*9d90*/  SEL R5, RZ, 0x1, P1 ;  /* 0x00000001ff057807 */ /* 0x000fe40000800000 */
[----:B------:R-:W-:Y:S02]  /*9da0*/  SEL R3, R3, RZ, P1 ;  /* 0x000000ff03037207 */ /* 0x000fe40000800000 */
[----:B------:R-:W-:-:S03]  /*9db0*/  LOP3.LUT R6, R0, R5, RZ, 0x3c, !PT ;  /* 0x0000000500067212 */ /* 0x000fc600078e3cff */
[----:B------:R-:W-:Y:S01]  /*9dc0*/  IMAD R8, R3, 0x8, R2 ;  /* 0x0000000803087824 */ /* 0x000fe200078e0202 */
[----:B------:R-:W-:Y:S01]  /*9dd0*/  SHF.L.U32 R5, R6, 0x1f, RZ ;  /* 0x0000001f06057819 */ /* 0x000fe200000006ff */
[----:B0-----:R-:W-:Y:S06]  /*9de0*/  @!P0 BRA `(.L_x_314) ;  /* 0x0000000000dc8947 */ /* 0x001fec0003800000 */
.L_x_325:
[----:B------:R-:W1:Y:S01]  /*9df0*/  SYNCS.PHASECHK.TRANS64.TRYWAIT P0, [R8+URZ], R5 ;  /* 0x00000005080075a7 */ /* 0x000e62000800017f */
[----:B------:R-:W-:-:S05]  /*9e00*/  VIADD R0, R3, 0x1 ;  /* 0x0000000103007836 */ /* 0x000fca0000000000 */
[----:B------:R-:W-:-:S04]  /*9e10*/  ISETP.NE.AND P1, PT, R0, 0x4, PT ;  /* 0x000000040000780c */ /* 0x000fc80003f25270 */
[----:B------:R-:W-:Y:S02]  /*9e20*/  SEL R3, RZ, 0x1, P1 ;  /* 0x00000001ff037807 */ /* 0x000fe40000800000 */
[----:B0-----:R-:W-:Y:S02]  /*9e30*/  SEL R7, R0, RZ, P1 ;  /* 0x000000ff00077207 */ /* 0x001fe40000800000 */
[----:B------:R-:W-:-:S03]  /*9e40*/  LOP3.LUT R9, R6, R3, RZ, 0x3c, !PT ;  /* 0x0000000306097212 */ /* 0x000fc600078e3cff */
[----:B------:R-:W-:Y:S01]  /*9e50*/  IMAD R11, R7, 0x8, R2 ;  /* 0x00000008070b7824 */ /* 0x000fe200078e0202 */
[----:B------:R-:W-:Y:S01]  /*9e60*/  SHF.L.U32 R6, R9, 0x1f, RZ ;  /* 0x0000001f09067819 */ /* 0x000fe200000006ff */
[----:B-1----:R-:W-:Y:S06]  /*9e70*/  @!P0 BRA `(.L_x_315) ;  /* 0x0000000000cc8947 */ /* 0x002fec0003800000 */
.L_x_326:
[----:B------:R-:W1:Y:S01]  /*9e80*/  SYNCS.PHASECHK.TRANS64.TRYWAIT P0, [R11+URZ], R6 ;  /* 0x000000060b0075a7 */ /* 0x000e62000800017f */
[----:B------:R-:W-:-:S05]  /*9e90*/  VIADD R0, R7, 0x1 ;  /* 0x0000000107007836 */ /* 0x000fca0000000000 */
[----:B------:R-:W-:-:S04]  /*9ea0*/  ISETP.NE.AND P1, PT, R0, 0x4, PT ;  /* 0x000000040000780c */ /* 0x000fc80003f25270 */
[----:B------:R-:W-:Y:S02]  /*9eb0*/  SEL R4, RZ, 0x1, P1 ;  /* 0x00000001ff047807 */ /* 0x000fe40000800000 */
[----:B------:R-:W-:Y:S02]  /*9ec0*/  SEL R3, R0, RZ, P1 ;  /* 0x000000ff00037207 */ /* 0x000fe40000800000 */
[----:B------:R-:W-:Y:S01]  /*9ed0*/  LOP3.LUT R0, R9, R4, RZ, 0x3c, !PT ;  /* 0x0000000409007212 */ /* 0x000fe200078e3cff */
[----:B-1----:R-:W-:Y:S06]  /*9ee0*/  @!P0 BRA `(.L_x_316) ;  /* 0x0000000000c48947 */ /* 0x002fec0003800000 */
.L_x_327:
[----:B------:R-:W-:Y:S01]  /*9ef0*/  IMAD R3, R3, 0x8, R2 ;  /* 0x0000000803037824 */ /* 0x000fe200078e0202 */
[----:B------:R-:W-:-:S07]  /*9f00*/  SHF.L.U32 R0, R0, 0x1f, RZ ;  /* 0x0000001f00007819 */ /* 0x000fce00000006ff */
.L_x_317:
[----:B--2---:R2:W3:Y:S02]  /*9f10*/  SYNCS.PHASECHK.TRANS64.TRYWAIT P0, [R3+URZ], R0 ;  /* 0x00000000030075a7 */ /* 0x0044e4000800017f */
[----:B---3--:R-:W-:Y:S05]  /*9f20*/  @!P0 NANOSLEEP.SYNCS 0x989680 ;  /* 0x009896800000895d */ /* 0x008fea0003900000 */
[----:B------:R-:W3:Y:S02]  /*9f30*/  @!P0 SYNCS.PHASECHK.TRANS64 P0, [R3+URZ], R0 ;  /* 0x00000000030085a7 */ /* 0x000ee4000800007f */
[----:B---3--:R-:W-:Y:S05]  /*9f40*/  @!P0 BRA `(.L_x_317) ;  /* 0xfffffffc00f08947 */ /* 0x008fea000383ffff */
.L_x_312:
[----:B------:R-:W-:Y:S05]  /*9f50*/  BSYNC B0 ;  /* 0x0000000000007941 */ /* 0x000fea0003800000 */
.L_x_311:
[----:B------:R-:W-:Y:S05]  /*9f60*/  EXIT ;  /* 0x000000000000794d */ /* 0x000fea0003800000 */
.L_x_21:
[----:B----4-:R4:W0:Y:S02]  /*9f70*/  SYNCS.PHASECHK.TRANS64.TRYWAIT P1, [R3+URZ], R0 ;  /* 0x00000000030075a7 */ /* 0x010824000802017f */
[----:B0-----:R-:W-:Y:S05]  /*9f80*/  @!P1 NANOSLEEP.SYNCS 0x989680 ;  /* 0x009896800000995d */ /* 0x001fea0003900000 */
[----:B------:R-:W0:Y:S02]  /*9f90*/  @!P1 SYNCS.PHASECHK.TRANS64 P1, [R3+URZ], R0 ;  /* 0x00000000030095a7 */ /* 0x000e24000802007f */
[----:B0-----:R-:W-:Y:S05]  /*9fa0*/  @!P1 BRA `(.L_x_21) ;  /* 0xfffffffc00f09947 */ /* 0x001fea000383ffff */
[----:B------:R-:W-:Y:S05]  /*9fb0*/  BRA `(.L_x_20) ;  /* 0xffffff7400607947 */ /* 0x000fea000383ffff */
.L_x_26:
[----:B-1----:R1:W3:Y:S02]  /*9fc0*/  SYNCS.PHASECHK.TRANS64.TRYWAIT P1, [R5+URZ], R4 ;  /* 0x00000004050075a7 */ /* 0x0022e4000802017f */
[----:B---3--:R-:W-:Y:S05]  /*9fd0*/  @!P1 NANOSLEEP.SYNCS 0x989680 ;  /* 0x009896800000995d */ /* 0x008fea0003900000 */
[----:B------:R-:W3:Y:S02]  /*9fe0*/  @!P1 SYNCS.PHASECHK.TRANS64 P1, [R5+URZ], R4 ;  /* 0x00000004050095a7 */ /* 0x000ee4000802007f */
[----:B---3--:R-:W-:Y:S05]  /*9ff0*/  @!P1 BRA `(.L_x_26) ;  /* 0xfffffffc00f09947 */ /* 0x008fea000383ffff */
[----:B------:R-:W-:Y:S05]  /*a000*/  BRA `(.L_x_25) ;  /* 0xffffff7800507947 */ /* 0x000fea000383ffff */
.L_x_299:
[----:B------:R-:W-:Y:S01]  /*a010*/  BSSY B1, `(.L_x_318) ;  /* 0x0000006000017945 */ /* 0x000fe20003800000 */
[----:B------:R-:W-:-:S07]  /*a020*/  IMAD.MOV.U32 R15, RZ, RZ, -0x1 ;  /* 0xffffffffff0f7424 */ /* 0x000fce00078e00ff */
[----:B------:R-:W-:Y:S05]  /*a030*/  WARPSYNC.COLLECTIVE R15, `(.L_x_319) ;  /* 0x000000000f0c7348 */ /* 0x000fea0003c00000 */
[----:B------:R-:W-:Y:S02]  /*a040*/  ELECT P6, UR62, PT ;  /* 0x00000000003e782f */ /* 0x000fe400038c0000 */
[----:B------:R-:W-:Y:S01]  /*a050*/  MOV R14, UR62 ;  /* 0x0000003e000e7c02 */ /* 0x000fe20008000f00 */
[----:B------:R-:W-:Y:S10]  /*a060*/  ENDCOLLECTIVE ;  /* 0x000000000000791b */ /* 0x000ff40003800000 */
.L_x_319:
[----:B------:R-:W-:Y:S05]  /*a070*/  BSYNC B1 ;  /* 0x0000000000017941 */ /* 0x000fea0003800000 */
.L_x_318:
[----:B------:R-:W-:Y:S05]  /*a080*/  BRA `(.L_x_320) ;  /* 0xfffffff0003c7947 */ /* 0x000fea000383ffff */
.L_x_302:
[----:B0-----:R0:W1:Y:S02]  /*a090*/  SYNCS.PHASECHK.TRANS64.TRYWAIT P0, [R20+URZ+0x20], R7 ;  /* 0x00002007140075a7 */ /* 0x001064000800017f */
[----:B-1----:R-:W-:Y:S05]  /*a0a0*/  @!P0 NANOSLEEP.SYNCS 0x989680 ;  /* 0x009896800000895d */ /* 0x002fea0003900000 */
[----:B------:R-:W1:Y:S02]  /*a0b0*/  @!P0 SYNCS.PHASECHK.TRANS64 P0, [R20+URZ+0x20], R7 ;  /* 0x00002007140085a7 */ /* 0x000e64000800007f */
[----:B-1----:R-:W-:Y:S05]  /*a0c0*/  @!P0 BRA `(.L_x_302) ;  /* 0xfffffffc00f08947 */ /* 0x002fea000383ffff */
[----:B------:R-:W-:Y:S05]  /*a0d0*/  BRA `(.L_x_321) ;  /* 0xfffffff000747947 */ /* 0x000fea000383ffff */
.L_x_310:
[----:B------:R-:W-:Y:S01]  /*a0e0*/  BSSY B0, `(.L_x_322) ;  /* 0x0000006000007945 */ /* 0x000fe20003800000 */
[----:B------:R-:W-:-:S07]  /*a0f0*/  IMAD.MOV.U32 R15, RZ, RZ, -0x1 ;  /* 0xffffffffff0f7424 */ /* 0x000fce00078e00ff */
[----:B------:R-:W-:Y:S05]  /*a100*/  WARPSYNC.COLLECTIVE R15, `(.L_x_323) ;  /* 0x000000000f0c7348 */ /* 0x000fea0003c00000 */
[----:B------:R-:W-:Y:S02]  /*a110*/  ELECT P6, UR62, PT ;  /* 0x00000000003e782f */ /* 0x000fe400038c0000 */
[----:B------:R-:W-:Y:S01]  /*a120*/  MOV R14, UR62 ;  /* 0x0000003e000e7c02 */ /* 0x000fe20008000f00 */
[----:B------:R-:W-:Y:S10]  /*a130*/  ENDCOLLECTIVE ;  /* 0x000000000000791b */ /* 0x000ff40003800000 */
.L_x_323:
[----:B------:R-:W-:Y:S05]  /*a140*/  BSYNC B0 ;  /* 0x0000000000007941 */ /* 0x000fea0003800000 */
.L_x_322:
[----:B------:R-:W-:Y:S05]  /*a150*/  BRA `(.L_x_324) ;  /* 0xfffffff800d07947 */ /* 0x000fea000383ffff */
.L_x_314:
[----:B0-----:R0:W1:Y:S02]  /*a160*/  SYNCS.PHASECHK.TRANS64.TRYWAIT P0, [R7+URZ], R4 ;  /* 0x00000004070075a7 */ /* 0x001064000800017f */
[----:B-1----:R-:W-:Y:S05]  /*a170*/  @!P0 NANOSLEEP.SYNCS 0x989680 ;  /* 0x009896800000895d */ /* 0x002fea0003900000 */
[----:B------:R-:W1:Y:S02]  /*a180*/  @!P0 SYNCS.PHASECHK.TRANS64 P0, [R7+URZ], R4 ;  /* 0x00000004070085a7 */ /* 0x000e64000800007f */
[----:B-1----:R-:W-:Y:S05]  /*a190*/  @!P0 BRA `(.L_x_314) ;  /* 0xfffffffc00f08947 */ /* 0x002fea000383ffff */
[----:B------:R-:W-:Y:S05]  /*a1a0*/  BRA `(.L_x_325) ;  /* 0xfffffffc00107947 */ /* 0x000fea000383ffff */
.L_x_315:
[----:B0-----:R0:W1:Y:S02]  /*a1b0*/  SYNCS.PHASECHK.TRANS64.TRYWAIT P0, [R8+URZ], R5 ;  /* 0x00000005080075a7 */ /* 0x001064000800017f */
[----:B-1----:R-:W-:Y:S05]  /*a1c0*/  @!P0 NANOSLEEP.SYNCS 0x989680 ;  /* 0x009896800000895d */ /* 0x002fea0003900000 */
[----:B------:R-:W1:Y:S02]  /*a1d0*/  @!P0 SYNCS.PHASECHK.TRANS64 P0, [R8+URZ], R5 ;  /* 0x00000005080085a7 */ /* 0x000e64000800007f */
[----:B-1----:R-:W-:Y:S05]  /*a1e0*/  @!P0 BRA `(.L_x_315) ;  /* 0xfffffffc00f08947 */ /* 0x002fea000383ffff */
[----:B------:R-:W-:Y:S05]  /*a1f0*/  BRA `(.L_x_326) ;  /* 0xfffffffc00207947 */ /* 0x000fea000383ffff */
.L_x_316:
[----:B-1----:R1:W2:Y:S02]  /*a200*/  SYNCS.PHASECHK.TRANS64.TRYWAIT P0, [R11+URZ], R6 ;  /* 0x000000060b0075a7 */ /* 0x0022a4000800017f */
[----:B--2---:R-:W-:Y:S05]  /*a210*/  @!P0 NANOSLEEP.SYNCS 0x989680 ;  /* 0x009896800000895d */ /* 0x004fea0003900000 */
[----:B------:R-:W2:Y:S02]  /*a220*/  @!P0 SYNCS.PHASECHK.TRANS64 P0, [R11+URZ], R6 ;  /* 0x000000060b0085a7 */ /* 0x000ea4000800007f */
[----:B--2---:R-:W-:Y:S05]  /*a230*/  @!P0 BRA `(.L_x_316) ;  /* 0xfffffffc00f08947 */ /* 0x004fea000383ffff */
[----:B------:R-:W-:Y:S05]  /*a240*/  BRA `(.L_x_327) ;  /* 0xfffffffc00287947 */ /* 0x000fea000383ffff */
.L_x_328:
[----:B------:R-:W-:-:S00]  /*a250*/  BRA `(.L_x_328) ;  /* 0xfffffffc00fc7947 */ /* 0x000fc0000383ffff */
[----:B------:R-:W-:-:S00]  /*a260*/  NOP ;  /* 0x0000000000007918 */ /* 0x000fc00000000000 */
        /* <DEDUP_REMOVED lines=9> */
.L_x_329:


//--------------------- .nv.global.init           --------------------------
	.section	.nv.global.init,"aw",@progbits
.nv.global.init:
	.type		$str$22,@object
	.size		$str$22,($str$23 - $str$22)
$str$22:
        /*0000*/ 	.byte	0x6b, 0x5f, 0x74, 0x69, 0x6c, 0x65, 0x5f, 0x63, 0x6f, 0x75, 0x6e, 0x74, 0x20, 0x3e, 0x3d, 0x20
        /*0010*/ 	.byte	0x31, 0x00
	.type		$str$23,@object
	.size		$str$23,(__unnamed_1 - $str$23)
$str$23:
        /*0012*/ 	.byte	0x2f, 0x74, 0x6d, 0x70, 0x2f, 0x63, 0x75, 0x74, 0x6c, 0x61, 0x73, 0x73, 0x5f, 0x73, 0x77, 0x65
        /*0022*/ 	.byte	0x65, 0x70, 0x5f, 0x73, 0x72, 0x63, 0x2f, 0x69, 0x6e, 0x63, 0x6c, 0x75, 0x64, 0x65, 0x2f, 0x63
        /*0032*/ 	.byte	0x75, 0x74, 0x6c, 0x61, 0x73, 0x73, 0x2f, 0x67, 0x65, 0x6d, 0x6d, 0x2f, 0x63, 0x6f, 0x6c, 0x6c
        /*0042*/ 	.byte	0x65, 0x63, 0x74, 0x69, 0x76, 0x65, 0x2f, 0x73, 0x6d, 0x39, 0x30, 0x5f, 0x6d, 0x6d, 0x61, 0x5f
        /*0052*/ 	.byte	0x74, 0x6d, 0x61, 0x5f, 0x67, 0x6d, 0x6d, 0x61, 0x5f, 0x73, 0x73, 0x5f, 0x77, 0x61, 0x72, 0x70
        /*0062*/ 	.byte	0x73, 0x70, 0x65, 0x63, 0x69, 0x61, 0x6c, 0x69, 0x7a, 0x65, 0x64, 0x2e, 0x68, 0x70, 0x70, 0x00
	.type		__unnamed_1,@object
	.size		__unnamed_1,(.L_0 - __unnamed_1)
__unnamed_1:
        /*0072*/ 	.byte	0x76, 0x6f, 0x69, 0x64, 0x20, 0x63, 0x75, 0x74, 0x6c, 0x61, 0x73, 0x73, 0x3a, 0x3a, 0x67, 0x65
        /* <DEDUP_REMOVED lines=172> */
        /*0b42*/ 	.byte	0x75, 0x74, 0x65, 0x3a, 0x3a, 0x69, 0x64, 0x65, 0x6e, 0x74, 0x69, 0x74, 0x79, 0x5d, 0x00
.L_0:


//--------------------- .nv.shared._ZN7cutlass13device_kernelINS_4gemm6kernel13GemmUniversalIN4cute5tupleIJiiiiEEENS1_10collective13CollectiveMmaINS1_34MainloopSm90TmaGmmaWarpSpecializedILi4ENS5_IJNS4_1CILi4EEENSA_ILi1EEESC_EEENS1_35KernelTmaWarpSpecializedCooperativeEEENS5_IJNSA_ILi128EEENSA_ILi256EEESG_EEEaNS5_IJlSC_lEEEaSJ_NS4_8TiledMMAINS4_8MMA_AtomIJNS4_4SM904GMMA27MMA_64x256x32_S32S8S8_SS_TNEEEENS4_6LayoutINS5_IJNSA_ILi2EEESC_SC_EEENS5_IJSC_NSA_ILi0EEEST_EEEEENS5_IJNS4_10UnderscoreESW_SW_EEEEENS4_13SM90_TMA_LOADENS4_14ComposedLayoutINS4_7SwizzleILi3ELi4ELi3EEENS4_18smem_ptr_flag_bitsILi8EEENSQ_INS5_IJNSA_ILi8EEESG_EEENS5_IJSG_SC_EEEEEEEvNS4_8identityENS4_23SM90_TMA_LOAD_MULTICASTES19_vS1A_EENS_8epilogue10collective6detail29Sm90TmaWarpSpecializedAdapterINS1E_15DefaultEpilogueIaSJ_SJ_NS1D_6thread17LinearCombinationIaLi1EiiLNS1I_9ScaleType4KindE0ELNS_15FloatRoundStyleE2EaEENS1_15EpilogueDefaultEEEEEvvEEEEvNT_6ParamsE --------------------------
	.section	.nv.shared._ZN7cutlass13device_kernelINS_4gemm6kernel13GemmUniversalIN4cute5tupleIJiiiiEEENS1_10collective13CollectiveMmaINS1_34MainloopSm90TmaGmmaWarpSpecializedILi4ENS5_IJNS4_1CILi4EEENSA_ILi1EEESC_EEENS1_35KernelTmaWarpSpecializedCooperativeEEENS5_IJNSA_ILi128EEENSA_ILi256EEESG_EEEaNS5_IJlSC_lEEEaSJ_NS4_8TiledMMAINS4_8MMA_AtomIJNS4_4SM904GMMA27MMA_64x256x32_S32S8S8_SS_TNEEEENS4_6LayoutINS5_IJNSA_ILi2EEESC_SC_EEENS5_IJSC_NSA_ILi0EEEST_EEEEENS5_IJNS4_10UnderscoreESW_SW_EEEEENS4_13SM90_TMA_LOADENS4_14ComposedLayoutINS4_7SwizzleILi3ELi4ELi3EEENS4_18smem_ptr_flag_bitsILi8EEENSQ_INS5_IJNSA_ILi8EEESG_EEENS5_IJSG_SC_EEEEEEEvNS4_8identityENS4_23SM90_TMA_LOAD_MULTICASTES19_vS1A_EENS_8epilogue10collective6detail29Sm90TmaWarpSpecializedAdapterINS1E_15DefaultEpilogueIaSJ_SJ_NS1D_6thread17LinearCombinationIaLi1EiiLNS1I_9ScaleType4KindE0ELNS_15FloatRoundStyleE2EaEENS1_15EpilogueDefaultEEEEEvvEEEEvNT_6ParamsE,"aw",@nobits
	.sectionflags	@""
	.align	16
	.zero		1024


//--------------------- .nv.shared.reserved.0     --------------------------
	.section	.nv.shared.reserved.0,"aw",@nobits
	.weak		__nv_reservedSMEM_offset_0_alias
	.size		__nv_reservedSMEM_offset_0_alias, 0, 0
	.other		__nv_reservedSMEM_offset_0_alias,@"STO_CUDA_RESERVED_SHARED STV_DEFAULT"
__nv_reservedSMEM_offset_0_alias:
	.zero		0


//--------------------- .nv.global                --------------------------
	.section	.nv.global,"aw",@nobits
.nv.global:
	.type		_ZN40_INTERNAL_4ae64748_4_k_cu_ec6f9da3_177514cute1_E,@object
	.size		_ZN40_INTERNAL_4ae64748_4_k_cu_ec6f9da3_177514cute1_E,(_ZN40_INTERNAL_4ae64748_4_k_cu_ec6f9da3_177514cuda3std3__45__cpo6cbeginE - _ZN40_INTERNAL_4ae64748_4_k_cu_ec6f9da3_177514cute1_E)
_ZN40_INTERNAL_4ae64748_4_k_cu_ec6f9da3_177514cute1_E:
	.zero		1
	.type		_ZN40_INTERNAL_4ae64748_4_k_cu_ec6f9da3_177514cuda3std3__45__cpo6cbeginE,@object
	.size		_ZN40_INTERNAL_4ae64748_4_k_cu_ec6f9da3_177514cuda3std3__45__cpo6cbeginE,(_ZN40_INTERNAL_4ae64748_4_k_cu_ec6f9da3_177514cuda3std3__48in_placeE - _ZN40_INTERNAL_4ae64748_4_k_cu_ec6f9da3_177514cuda3std3__45__cpo6cbeginE)
_ZN40_INTERNAL_4ae64748_4_k_cu_ec6f9da3_177514cuda3std3__45__cpo6cbeginE:
	.zero		1
	.type		_ZN40_INTERNAL_4ae64748_4_k_cu_ec6f9da3_177514cuda3std3__48in_placeE,@object
	.size		_ZN40_INTERNAL_4ae64748_4_k_cu_ec6f9da3_177514cuda3std3__48in_placeE,(_ZN40_INTERNAL_4ae64748_4_k_cu_ec6f9da3_177514cuda3std6ranges3__45__cpo9iter_moveE - _ZN40_INTERNAL_4ae64748_4_k_cu_ec6f9da3_177514cuda3std3__48in_placeE)
_ZN40_INTERNAL_4ae64748_4_k_cu_ec6f9da3_177514cuda3std3__48in_placeE:
	.zero		1
	.type		_ZN40_INTERNAL_4ae64748_4_k_cu_ec6f9da3_177514cuda3std6ranges3__45__cpo9iter_moveE,@object
	.size		_ZN40_INTERNAL_4ae64748_4_k_cu_ec6f9da3_177514cuda3std6ranges3__45__cpo9iter_moveE,(_ZN40_INTERNAL_4ae64748_4_k_cu_ec6f9da3_177514cuda3std3__45__cpo5beginE - _ZN40_INTERNAL_4ae64748_4_k_cu_ec6f9da3_177514cuda3std6ranges3__45__cpo9iter_moveE)
_ZN40_INTERNAL_4ae64748_4_k_cu_ec6f9da3_177514cuda3std6ranges3__45__cpo9iter_moveE:
	.zero		1
	.type		_ZN40_INTERNAL_4ae64748_4_k_cu_ec6f9da3_177514cuda3std3__45__cpo5beginE,@object
	.size		_ZN40_INTERNAL_4ae64748_4_k_cu_ec6f9da3_177514cuda3std3__45__cpo5beginE,(_ZN40_INTERNAL_4ae64748_4_k_cu_ec6f9da3_177514cuda3std3__442_GLOBAL__N__4ae64748_4_k_cu_ec6f9da3_177516ignoreE - _ZN40_INTERNAL_4ae64748_4_k_cu_ec6f9da3_177514cuda3std3__45__cpo5beginE)
_ZN40_INTERNAL_4ae64748_4_k_cu_ec6f9da3_177514cuda3std3__45__cpo5beginE:
	.zero		1
	.type		_ZN40_INTERNAL_4ae64748_4_k_cu_ec6f9da3_177514cuda3std3__442_GLOBAL__N__4ae64748_4_k_cu_ec6f9da3_177516ignoreE,@object
	.size		_ZN40_INTERNAL_4ae64748_4_k_cu_ec6f9da3_177514cuda3std3__442_GLOBAL__N__4ae64748_4_k_cu_ec6f9da3_177516ignoreE,(_ZN40_INTERNAL_4ae64748_4_k_cu_ec6f9da3_177514cute7productE - _ZN40_INTERNAL_4ae64748_4_k_cu_ec6f9da3_177514cuda3std3__442_GLOBAL__N__4ae64748_4_k_cu_ec6f9da3_177516ignoreE)
_ZN40_INTERNAL_4ae64748_4_k_cu_ec6f9da3_177514cuda3std3__442_GLOBAL__N__4ae64748_4_k_cu_ec6f9da3_177516ignoreE:
	.zero		1
	.type		_ZN40_INTERNAL_4ae64748_4_k_cu_ec6f9da3_177514cute7productE,@object
	.size		_ZN40_INTERNAL_4ae64748_4_k_cu_ec6f9da3_177514cute7productE,(_ZN40_INTERNAL_4ae64748_4_k_cu_ec6f9da3_177514cuda3std3__45__cpo3endE - _ZN40_INTERNAL_4ae64748_4_k_cu_ec6f9da3_177514cute7productE)
_ZN40_INTERNAL_4ae64748_4_k_cu_ec6f9da3_177514cute7productE:
	.zero		1
	.type		_ZN40_INTERNAL_4ae64748_4_k_cu_ec6f9da3_177514cuda3std3__45__cpo3endE,@object
	.size		_ZN40_INTERNAL_4ae64748_4_k_cu_ec6f9da3_177514cuda3std3__45__cpo3endE,(_ZN40_INTERNAL_4ae64748_4_k_cu_ec6f9da3_177514cuda3std3__419piecewise_constructE - _ZN40_INTERNAL_4ae64748_4_k_cu_ec6f9da3_177514cuda3std3__45__cpo3endE)
_ZN40_INTERNAL_4ae64748_4_k_cu_ec6f9da3_177514cuda3std3__45__cpo3endE:
	.zero		1
	.type		_ZN40_INTERNAL_4ae64748_4_k_cu_ec6f9da3_177514cuda3std3__419piecewise_constructE,@object
	.size		_ZN40_INTERNAL_4ae64748_4_k_cu_ec6f9da3_177514cuda3std3__419piecewise_constructE,(_ZN40_INTERNAL_4ae64748_4_k_cu_ec6f9da3_177514cuda3std3__45__cpo4cendE - _ZN40_INTERNAL_4ae64748_4_k_cu_ec6f9da3_177514cuda3std3__419piecewise_constructE)
_ZN40_INTERNAL_4ae64748_4_k_cu_ec6f9da3_177514cuda3std3__419piecewise_constructE:
	.zero		1
	.type		_ZN40_INTERNAL_4ae64748_4_k_cu_ec6f9da3_177514cuda3std3__45__cpo4cendE,@object
	.size		_ZN40_INTERNAL_4ae64748_4_k_cu_ec6f9da3_177514cuda3std3__45__cpo4cendE,(_ZN40_INTERNAL_4ae64748_4_k_cu_ec6f9da3_177514cuda3std6ranges3__45__cpo4swapE - _ZN40_INTERNAL_4ae64748_4_k_cu_ec6f9da3_177514cuda3std3__45__cpo4cendE)
_ZN40_INTERNAL_4ae64748_4_k_cu_ec6f9da3_177514cuda3std3__45__cpo4cendE:
	.zero		1
	.type		_ZN40_INTERNAL_4ae64748_4_k_cu_ec6f9da3_177514cuda3std6ranges3__45__cpo4swapE,@object
	.size		_ZN40_INTERNAL_4ae64748_4_k_cu_ec6f9da3_177514cuda3std6ranges3__45__cpo4swapE,(.L_8 - _ZN40_INTERNAL_4ae64748_4_k_cu_ec6f9da3_177514cuda3std6ranges3__45__cpo4swapE)
_ZN40_INTERNAL_4ae64748_4_k_cu_ec6f9da3_177514cuda3std6ranges3__45__cpo4swapE:
	.zero		1
.L_8:


//--------------------- .nv.constant0._ZN7cutlass13device_kernelINS_4gemm6kernel13GemmUniversalIN4cute5tupleIJiiiiEEENS1_10collective13CollectiveMmaINS1_34MainloopSm90TmaGmmaWarpSpecializedILi4ENS5_IJNS4_1CILi4EEENSA_ILi1EEESC_EEENS1_35KernelTmaWarpSpecializedCooperativeEEENS5_IJNSA_ILi128EEENSA_ILi256EEESG_EEEaNS5_IJlSC_lEEEaSJ_NS4_8TiledMMAINS4_8MMA_AtomIJNS4_4SM904GMMA27MMA_64x256x32_S32S8S8_SS_TNEEEENS4_6LayoutINS5_IJNSA_ILi2EEESC_SC_EEENS5_IJSC_NSA_ILi0EEEST_EEEEENS5_IJNS4_10UnderscoreESW_SW_EEEEENS4_13SM90_TMA_LOADENS4_14ComposedLayoutINS4_7SwizzleILi3ELi4ELi3EEENS4_18smem_ptr_flag_bitsILi8EEENSQ_INS5_IJNSA_ILi8EEESG_EEENS5_IJSG_SC_EEEEEEEvNS4_8identityENS4_23SM90_TMA_LOAD_MULTICASTES19_vS1A_EENS_8epilogue10collective6detail29Sm90TmaWarpSpecializedAdapterINS1E_15DefaultEpilogueIaSJ_SJ_NS1D_6thread17LinearCombinationIaLi1EiiLNS1I_9ScaleType4KindE0ELNS_15FloatRoundStyleE2EaEENS1_15EpilogueDefaultEEEEEvvEEEEvNT_6ParamsE --------------------------
	.section	.nv.constant0._ZN7cutlass13device_kernelINS_4gemm6kernel13GemmUniversalIN4cute5tupleIJiiiiEEENS1_10collective13CollectiveMmaINS1_34MainloopSm90TmaGmmaWarpSpecializedILi4ENS5_IJNS4_1CILi4EEENSA_ILi1EEESC_EEENS1_35KernelTmaWarpSpecializedCooperativeEEENS5_IJNSA_ILi128EEENSA_ILi256EEESG_EEEaNS5_IJlSC_lEEEaSJ_NS4_8TiledMMAINS4_8MMA_AtomIJNS4_4SM904GMMA27MMA_64x256x32_S32S8S8_SS_TNEEEENS4_6LayoutINS5_IJNSA_ILi2EEESC_SC_EEENS5_IJSC_NSA_ILi0EEEST_EEEEENS5_IJNS4_10UnderscoreESW_SW_EEEEENS4_13SM90_TMA_LOADENS4_14ComposedLayoutINS4_7SwizzleILi3ELi4ELi3EEENS4_18smem_ptr_flag_bitsILi8EEENSQ_INS5_IJNSA_ILi8EEESG_EEENS5_IJSG_SC_EEEEEEEvNS4_8identityENS4_23SM90_TMA_LOAD_MULTICASTES19_vS1A_EENS_8epilogue10collective6detail29Sm90TmaWarpSpecializedAdapterINS1E_15DefaultEpilogueIaSJ_SJ_NS1D_6thread17LinearCombinationIaLi1EiiLNS1I_9ScaleType4KindE0ELNS_15FloatRoundStyleE2EaEENS1_15EpilogueDefaultEEEEEvvEEEEvNT_6ParamsE,"a",@progbits
	.sectionflags	@""
	.align	4
.nv.constant0._ZN7cutlass13device_kernelINS_4gemm6kernel13GemmUniversalIN4cute5tupleIJiiiiEEENS1_10collective13CollectiveMmaINS1_34MainloopSm90TmaGmmaWarpSpecializedILi4ENS5_IJNS4_1CILi4EEENSA_ILi1EEESC_EEENS1_35KernelTmaWarpSpecializedCooperativeEEENS5_IJNSA_ILi128EEENSA_ILi256EEESG_EEEaNS5_IJlSC_lEEEaSJ_NS4_8TiledMMAINS4_8MMA_AtomIJNS4_4SM904GMMA27MMA_64x256x32_S32S8S8_SS_TNEEEENS4_6LayoutINS5_IJNSA_ILi2EEESC_SC_EEENS5_IJSC_NSA_ILi0EEEST_EEEEENS5_IJNS4_10UnderscoreESW_SW_EEEEENS4_13SM90_TMA_LOADENS4_14ComposedLayoutINS4_7SwizzleILi3ELi4ELi3EEENS4_18smem_ptr_flag_bitsILi8EEENSQ_INS5_IJNSA_ILi8EEESG_EEENS5_IJSG_SC_EEEEEEEvNS4_8identityENS4_23SM90_TMA_LOAD_MULTICASTES19_vS1A_EENS_8epilogue10collective6detail29Sm90TmaWarpSpecializedAdapterINS1E_15DefaultEpilogueIaSJ_SJ_NS1D_6thread17LinearCombinationIaLi1EiiLNS1I_9ScaleType4KindE0ELNS_15FloatRoundStyleE2EaEENS1_15EpilogueDefaultEEEEEvvEEEEvNT_6ParamsE:
	.zero		1664


//--------------------- SYMBOLS --------------------------

	.type		.nv.reservedSmem.offset0,@object
	.size		.nv.reservedSmem.offset0,0x4
	.type		__assertfail,@function
